	.target	sm_80

	.elftype	@"ET_EXEC"


//--------------------- .note.nv.tkinfo           --------------------------
	.section	.note.nv.tkinfo,"",@"SHT_NOTE"
	.sectionflags	@"SHF_NOTE_NV_TKINFO"
	.tkinfo
        /*0018*/ 	.word	0x00000002
        /*0030*/ 	.string	""
        /*0030*/ 	.string	"ptxas"
        /*0030*/ 	.string	"Cuda compilation tools, release 13.0, V13.0.88"
        /*0030*/ 	.string	"Build cuda_13.0.r13.0/compiler.36424714_0"
        /*0030*/ 	.string	"-v  -suppress-debug-info  -lineinfo  -arch sm_80 "



//--------------------- .note.nv.cuinfo           --------------------------
	.section	.note.nv.cuinfo,"",@"SHT_NOTE"
	.sectionflags	@"SHF_NOTE_NV_CUINFO"
        /*0018*/ 	.short	0x0002
        /*001a*/ 	.short	0x0050
        /*001c*/ 	.short	0x0082
	.zero		2


//--------------------- .nv.info                  --------------------------
	.section	.nv.info,"",@"SHT_CUDA_INFO"
	.align	4


	//----- nvinfo : EIATTR_REGCOUNT
	.align		4
        /*0000*/ 	.byte	0x04, 0x2f
        /*0002*/ 	.short	(.L_1 - .L_0)
	.align		4
.L_0:
        /*0004*/ 	.word	index@(matmul_kernel)
        /*0008*/ 	.word	0x00000050


	//----- nvinfo : EIATTR_FRAME_SIZE
	.align		4
.L_1:
        /*000c*/ 	.byte	0x04, 0x11
        /*000e*/ 	.short	(.L_3 - .L_2)
	.align		4
.L_2:
        /*0010*/ 	.word	index@(matmul_kernel)
        /*0014*/ 	.word	0x00000000


	//----- nvinfo : EIATTR_MIN_STACK_SIZE
	.align		4
.L_3:
        /*0018*/ 	.byte	0x04, 0x12
        /*001a*/ 	.short	(.L_5 - .L_4)
	.align		4
.L_4:
        /*001c*/ 	.word	index@(matmul_kernel)
        /*0020*/ 	.word	0x00000000
.L_5:


//--------------------- .nv.info.matmul_kernel    --------------------------
	.section	.nv.info.matmul_kernel,"",@"SHT_CUDA_INFO"
	.sectionflags	@""
	.align	4


	//----- nvinfo : EIATTR_CUDA_API_VERSION
	.align		4
        /*0000*/ 	.byte	0x04, 0x37
        /*0002*/ 	.short	(.L_7 - .L_6)
.L_6:
        /*0004*/ 	.word	0x00000082


	//----- nvinfo : EIATTR_SW2861232_WAR
	.align		4
.L_7:
        /*0008*/ 	.byte	0x01, 0x35
	.zero		2


	//----- nvinfo : EIATTR_PARAM_CBANK
	.align		4
        /*000c*/ 	.byte	0x04, 0x0a
        /*000e*/ 	.short	(.L_9 - .L_8)
	.align		4
.L_8:
        /*0010*/ 	.word	index@(.nv.constant0.matmul_kernel)
        /*0014*/ 	.short	0x0160
        /*0016*/ 	.short	0x0050


	//----- nvinfo : EIATTR_CBANK_PARAM_SIZE
	.align		4
.L_9:
        /*0018*/ 	.byte	0x03, 0x19
        /*001a*/ 	.short	0x0050


	//----- nvinfo : EIATTR_KPARAM_INFO
	.align		4
        /*001c*/ 	.byte	0x04, 0x17
        /*001e*/ 	.short	(.L_11 - .L_10)
.L_10:
        /*0020*/ 	.word	0x00000000
        /*0024*/ 	.short	0x000d
        /*0026*/ 	.short	0x0048
        /*0028*/ 	.byte	0x00, 0xf4, 0x21, 0x00


	//----- nvinfo : EIATTR_KPARAM_INFO
	.align		4
.L_11:
        /*002c*/ 	.byte	0x04, 0x17
        /*002e*/ 	.short	(.L_13 - .L_12)
.L_12:
        /*0030*/ 	.word	0x00000000
        /*0034*/ 	.short	0x000c
        /*0036*/ 	.short	0x0040
        /*0038*/ 	.byte	0x00, 0xf4, 0x21, 0x00


	//----- nvinfo : EIATTR_KPARAM_INFO
	.align		4
.L_13:
        /*003c*/ 	.byte	0x04, 0x17
        /*003e*/ 	.short	(.L_15 - .L_14)
.L_14:
        /*0040*/ 	.word	0x00000000
        /*0044*/ 	.short	0x000b
        /*0046*/ 	.short	0x0038
        /*0048*/ 	.byte	0x00, 0xf0, 0x11, 0x00


	//----- nvinfo : EIATTR_KPARAM_INFO
	.align		4
.L_15:
        /*004c*/ 	.byte	0x04, 0x17
        /*004e*/ 	.short	(.L_17 - .L_16)
.L_16:
        /*0050*/ 	.word	0x00000000
        /*0054*/ 	.short	0x000a
        /*0056*/ 	.short	0x0034
        /*0058*/ 	.byte	0x00, 0xf0, 0x11, 0x00


	//----- nvinfo : EIATTR_KPARAM_INFO
	.align		4
.L_17:
        /*005c*/ 	.byte	0x04, 0x17
        /*005e*/ 	.short	(.L_19 - .L_18)
.L_18:
        /*0060*/ 	.word	0x00000000
        /*0064*/ 	.short	0x0009
        /*0066*/ 	.short	0x0030
        /*0068*/ 	.byte	0x00, 0xf0, 0x11, 0x00


	//----- nvinfo : EIATTR_KPARAM_INFO
	.align		4
.L_19:
        /*006c*/ 	.byte	0x04, 0x17
        /*006e*/ 	.short	(.L_21 - .L_20)
.L_20:
        /*0070*/ 	.word	0x00000000
        /*0074*/ 	.short	0x0008
        /*0076*/ 	.short	0x002c
        /*0078*/ 	.byte	0x00, 0xf0, 0x11, 0x00


	//----- nvinfo : EIATTR_KPARAM_INFO
	.align		4
.L_21:
        /*007c*/ 	.byte	0x04, 0x17
        /*007e*/ 	.short	(.L_23 - .L_22)
.L_22:
        /*0080*/ 	.word	0x00000000
        /*0084*/ 	.short	0x0007
        /*0086*/ 	.short	0x0028
        /*0088*/ 	.byte	0x00, 0xf0, 0x11, 0x00


	//----- nvinfo : EIATTR_KPARAM_INFO
	.align		4
.L_23:
        /*008c*/ 	.byte	0x04, 0x17
        /*008e*/ 	.short	(.L_25 - .L_24)
.L_24:
        /*0090*/ 	.word	0x00000000
        /*0094*/ 	.short	0x0006
        /*0096*/ 	.short	0x0024
        /*0098*/ 	.byte	0x00, 0xf0, 0x11, 0x00


	//----- nvinfo : EIATTR_KPARAM_INFO
	.align		4
.L_25:
        /*009c*/ 	.byte	0x04, 0x17
        /*009e*/ 	.short	(.L_27 - .L_26)
.L_26:
        /*00a0*/ 	.word	0x00000000
        /*00a4*/ 	.short	0x0005
        /*00a6*/ 	.short	0x0020
        /*00a8*/ 	.byte	0x00, 0xf0, 0x11, 0x00


	//----- nvinfo : EIATTR_KPARAM_INFO
	.align		4
.L_27:
        /*00ac*/ 	.byte	0x04, 0x17
        /*00ae*/ 	.short	(.L_29 - .L_28)
.L_28:
        /*00b0*/ 	.word	0x00000000
        /*00b4*/ 	.short	0x0004
        /*00b6*/ 	.short	0x001c
        /*00b8*/ 	.byte	0x00, 0xf0, 0x11, 0x00


	//----- nvinfo : EIATTR_KPARAM_INFO
	.align		4
.L_29:
        /*00bc*/ 	.byte	0x04, 0x17
        /*00be*/ 	.short	(.L_31 - .L_30)
.L_30:
        /*00c0*/ 	.word	0x00000000
        /*00c4*/ 	.short	0x0003
        /*00c6*/ 	.short	0x0018
        /*00c8*/ 	.byte	0x00, 0xf0, 0x11, 0x00


	//----- nvinfo : EIATTR_KPARAM_INFO
	.align		4
.L_31:
        /*00cc*/ 	.byte	0x04, 0x17
        /*00ce*/ 	.short	(.L_33 - .L_32)
.L_32:
        /*00d0*/ 	.word	0x00000000
        /*00d4*/ 	.short	0x0002
        /*00d6*/ 	.short	0x0010
        /*00d8*/ 	.byte	0x00, 0xf4, 0x21, 0x00


	//----- nvinfo : EIATTR_KPARAM_INFO
	.align		4
.L_33:
        /*00dc*/ 	.byte	0x04, 0x17
        /*00de*/ 	.short	(.L_35 - .L_34)
.L_34:
        /*00e0*/ 	.word	0x00000000
        /*00e4*/ 	.short	0x0001
        /*00e6*/ 	.short	0x0008
        /*00e8*/ 	.byte	0x00, 0xf4, 0x21, 0x00


	//----- nvinfo : EIATTR_KPARAM_INFO
	.align		4
.L_35:
        /*00ec*/ 	.byte	0x04, 0x17
        /*00ee*/ 	.short	(.L_37 - .L_36)
.L_36:
        /*00f0*/ 	.word	0x00000000
        /*00f4*/ 	.short	0x0000
        /*00f6*/ 	.short	0x0000
        /*00f8*/ 	.byte	0x00, 0xf4, 0x21, 0x00


	//----- nvinfo : EIATTR_MAXREG_COUNT
	.align		4
.L_37:
        /*00fc*/ 	.byte	0x03, 0x1b
        /*00fe*/ 	.short	0x00ff


	//----- nvinfo : EIATTR_NUM_BARRIERS
	.align		4
        /*0100*/ 	.byte	0x02, 0x4c
        /*0102*/ 	.byte	0x01
	.zero		1


	//----- nvinfo : EIATTR_MERCURY_ISA_VERSION
	.align		4
        /*0104*/ 	.byte	0x03, 0x5f
        /*0106*/ 	.short	0x0000


	//----- nvinfo : EIATTR_EXIT_INSTR_OFFSETS
	.align		4
        /*0108*/ 	.byte	0x04, 0x1c
        /*010a*/ 	.short	(.L_39 - .L_38)


	//   ....[0]....
.L_38:
        /*010c*/ 	.word	0x00002700


	//   ....[1]....
        /*0110*/ 	.word	0x00002730


	//----- nvinfo : EIATTR_REQNTID
	.align		4
.L_39:
        /*0114*/ 	.byte	0x04, 0x10
        /*0116*/ 	.short	(.L_41 - .L_40)
.L_40:
        /*0118*/ 	.word	0x00000080
        /*011c*/ 	.word	0x00000001
        /*0120*/ 	.word	0x00000001
.L_41:


//--------------------- .nv.callgraph             --------------------------
	.section	.nv.callgraph,"",@"SHT_CUDA_CALLGRAPH"
	.align	4
	.sectionentsize	8
	.align		4
        /*0000*/ 	.word	0x00000000
	.align		4
        /*0004*/ 	.word	0xffffffff
	.align		4
        /*0008*/ 	.word	0x00000000
	.align		4
        /*000c*/ 	.word	0xfffffffe
	.align		4
        /*0010*/ 	.word	0x00000000
	.align		4
        /*0014*/ 	.word	0xfffffffd
	.align		4
        /*0018*/ 	.word	0x00000000
	.align		4
        /*001c*/ 	.word	0xfffffffc


//--------------------- .nv.rel.action            --------------------------
	.section	.nv.rel.action,"",@"SHT_CUDA_RELOCINFO"
	.align	8
	.sectionentsize	8
        /*0000*/ 	.byte	0x73, 0x00, 0x00, 0x00, 0x00, 0x00, 0x00, 0x00, 0x00, 0x00, 0x00, 0x11, 0x25, 0x00, 0x05, 0x36


//--------------------- .nv.constant0.matmul_kernel --------------------------
	.section	.nv.constant0.matmul_kernel,"a",@progbits
	.sectionflags	@""
	.align	4
.nv.constant0.matmul_kernel:
	.zero		432


//--------------------- .text.matmul_kernel       --------------------------
	.section	.text.matmul_kernel,"ax",@progbits
	.sectioninfo	@"SHI_REGISTERS=80"
	.align	128
        .global         matmul_kernel
        .type           matmul_kernel,@function
        .size           matmul_kernel,(.L_x_4 - matmul_kernel)
        .other          matmul_kernel,@"STO_CUDA_ENTRY STV_DEFAULT"
matmul_kernel:
.text.matmul_kernel:
[----:B------:R-:W-:Y:S02]  /*0000*/  IMAD.MOV.U32 R1, RZ, RZ, c[0x0][0x28] ;  /* 0x00000a00ff017624 */ /* 0x000fe400078e00ff */
[----:B------:R-:W-:Y:S01]  /*0010*/  IMAD.MOV.U32 R0, RZ, RZ, c[0x0][0x17c] ;  /* 0x00005f00ff007624 */ /* 0x000fe200078e00ff */
[----:B------:R-:W0:Y:S01]  /*0020*/  S2R R5, SR_CTAID.X ;  /* 0x0000000000057919 */ /* 0x000e220000002500 */
[----:B------:R-:W-:Y:S01]  /*0030*/  ULDC UR6, c[0x0][0x180] ;  /* 0x0000600000067ab9 */ /* 0x000fe20000000800 */
[----:B------:R-:W-:Y:S01]  /*0040*/  IMAD.MOV.U32 R63, RZ, RZ, c[0x0][0x180] ;  /* 0x00006000ff3f7624 */ /* 0x000fe200078e00ff */
[----:B------:R-:W-:Y:S01]  /*0050*/  UIADD3 UR6, UR6, 0x1f, URZ ;  /* 0x0000001f06067890 */ /* 0x000fe2000fffe03f */
[----:B------:R-:W-:Y:S01]  /*0060*/  IADD3 R0, R0, 0xf, RZ ;  /* 0x0000000f00007810 */ /* 0x000fe20007ffe0ff */
[----:B------:R-:W-:Y:S02]  /*0070*/  ULDC.64 UR8, c[0x0][0x118] ;  /* 0x0000460000087ab9 */ /* 0x000fe40000000a00 */
[----:B------:R-:W-:Y:S01]  /*0080*/  UISETP.GT.AND UP0, UPT, UR6, 0x1f, UPT ;  /* 0x0000001f0600788c */ /* 0x000fe2000bf04270 */
[----:B------:R-:W-:-:S04]  /*0090*/  SHF.R.S32.HI R3, RZ, 0x1f, R0 ;  /* 0x0000001fff037819 */ /* 0x000fc80000011400 */
[----:B------:R-:W-:-:S04]  /*00a0*/  LEA.HI R3, R3, R0, RZ, 0x4 ;  /* 0x0000000003037211 */ /* 0x000fc800078f20ff */
[----:B------:R-:W-:-:S05]  /*00b0*/  SHF.R.S32.HI R3, RZ, 0x4, R3 ;  /* 0x00000004ff037819 */ /* 0x000fca0000011403 */
[----:B------:R-:W-:Y:S01]  /*00c0*/  IMAD.SHL.U32 R4, R3, 0x8, RZ ;  /* 0x0000000803047824 */ /* 0x000fe200078e00ff */
[----:B0-----:R-:W-:-:S04]  /*00d0*/  IABS R8, R5 ;  /* 0x0000000500087213 */ /* 0x001fc80000000000 */
[-C--:B------:R-:W-:Y:S02]  /*00e0*/  IABS R7, R4.reuse ;  /* 0x0000000400077213 */ /* 0x080fe40000000000 */
[----:B------:R-:W-:Y:S02]  /*00f0*/  IABS R10, R4 ;  /* 0x00000004000a7213 */ /* 0x000fe40000000000 */
[----:B------:R-:W0:Y:S08]  /*0100*/  I2F.RP R0, R7 ;  /* 0x0000000700007306 */ /* 0x000e300000209400 */
[----:B0-----:R-:W0:Y:S02]  /*0110*/  MUFU.RCP R0, R0 ;  /* 0x0000000000007308 */ /* 0x001e240000001000 */
[----:B0-----:R-:W-:Y:S01]  /*0120*/  IADD3 R2, R0, 0xffffffe, RZ ;  /* 0x0ffffffe00027810 */ /* 0x001fe20007ffe0ff */
[----:B------:R-:W-:-:S05]  /*0130*/  IMAD.MOV R0, RZ, RZ, -R10 ;  /* 0x000000ffff007224 */ /* 0x000fca00078e0a0a */
[----:B------:R0:W1:Y:S02]  /*0140*/  F2I.FTZ.U32.TRUNC.NTZ R3, R2 ;  /* 0x0000000200037305 */ /* 0x000064000021f000 */
[----:B0-----:R-:W-:Y:S02]  /*0150*/  IMAD.MOV.U32 R2, RZ, RZ, RZ ;  /* 0x000000ffff027224 */ /* 0x001fe400078e00ff */
[----:B-1----:R-:W-:-:S04]  /*0160*/  IMAD.MOV R6, RZ, RZ, -R3 ;  /* 0x000000ffff067224 */ /* 0x002fc800078e0a03 */
[----:B------:R-:W-:Y:S02]  /*0170*/  IMAD R9, R6, R7, RZ ;  /* 0x0000000706097224 */ /* 0x000fe400078e02ff */
[----:B------:R-:W-:Y:S02]  /*0180*/  IMAD.MOV.U32 R6, RZ, RZ, R8 ;  /* 0x000000ffff067224 */ /* 0x000fe400078e0008 */
[----:B------:R-:W-:-:S06]  /*0190*/  IMAD.HI.U32 R3, R3, R9, R2 ;  /* 0x0000000903037227 */ /* 0x000fcc00078e0002 */
[----:B------:R-:W-:-:S04]  /*01a0*/  IMAD.HI.U32 R3, R3, R6, RZ ;  /* 0x0000000603037227 */ /* 0x000fc800078e00ff */
[----:B------:R-:W-:-:S05]  /*01b0*/  IMAD R0, R3, R0, R6 ;  /* 0x0000000003007224 */ /* 0x000fca00078e0206 */
[----:B------:R-:W-:-:S13]  /*01c0*/  ISETP.GT.U32.AND P1, PT, R7, R0, PT ;  /* 0x000000000700720c */ /* 0x000fda0003f24070 */
[----:B------:R-:W-:Y:S01]  /*01d0*/  @!P1 IMAD.IADD R0, R0, 0x1, -R7 ;  /* 0x0000000100009824 */ /* 0x000fe200078e0a07 */
[----:B------:R-:W-:Y:S02]  /*01e0*/  @!P1 IADD3 R3, R3, 0x1, RZ ;  /* 0x0000000103039810 */ /* 0x000fe40007ffe0ff */
[----:B------:R-:W-:Y:S02]  /*01f0*/  ISETP.NE.AND P1, PT, R4, RZ, PT ;  /* 0x000000ff0400720c */ /* 0x000fe40003f25270 */
[----:B------:R-:W-:Y:S02]  /*0200*/  ISETP.GE.U32.AND P0, PT, R0, R7, PT ;  /* 0x000000070000720c */ /* 0x000fe40003f06070 */
[----:B------:R-:W-:-:S04]  /*0210*/  LOP3.LUT R0, R5, R4, RZ, 0x3c, !PT ;  /* 0x0000000405007212 */ /* 0x000fc800078e3cff */
[----:B------:R-:W-:Y:S01]  /*0220*/  ISETP.GE.AND P2, PT, R0, RZ, PT ;  /* 0x000000ff0000720c */ /* 0x000fe20003f46270 */
[----:B------:R-:W-:-:S05]  /*0230*/  IMAD.MOV.U32 R0, RZ, RZ, c[0x0][0x178] ;  /* 0x00005e00ff007624 */ /* 0x000fca00078e00ff */
[----:B------:R-:W-:Y:S02]  /*0240*/  IADD3 R0, R0, 0x7f, RZ ;  /* 0x0000007f00007810 */ /* 0x000fe40007ffe0ff */
[----:B------:R-:W-:-:S05]  /*0250*/  @P0 IADD3 R3, R3, 0x1, RZ ;  /* 0x0000000103030810 */ /* 0x000fca0007ffe0ff */
[----:B------:R-:W-:Y:S01]  /*0260*/  IMAD.MOV.U32 R2, RZ, RZ, R3 ;  /* 0x000000ffff027224 */ /* 0x000fe200078e0003 */
[----:B------:R-:W-:-:S03]  /*0270*/  SHF.R.S32.HI R3, RZ, 0x1f, R0 ;  /* 0x0000001fff037819 */ /* 0x000fc60000011400 */
[----:B------:R-:W-:Y:S01]  /*0280*/  @!P2 IMAD.MOV R2, RZ, RZ, -R2 ;  /* 0x000000ffff02a224 */ /* 0x000fe200078e0a02 */
[----:B------:R-:W-:Y:S02]  /*0290*/  @!P1 LOP3.LUT R2, RZ, R4, RZ, 0x33, !PT ;  /* 0x00000004ff029212 */ /* 0x000fe400078e33ff */
[----:B------:R-:W-:-:S03]  /*02a0*/  LEA.HI R3, R3, R0, RZ, 0x7 ;  /* 0x0000000003037211 */ /* 0x000fc600078f38ff */
[----:B------:R-:W-:Y:S02]  /*02b0*/  IMAD.SHL.U32 R6, R2, 0x8, RZ ;  /* 0x0000000802067824 */ /* 0x000fe400078e00ff */
[----:B------:R-:W-:-:S03]  /*02c0*/  IMAD.MOV R2, RZ, RZ, -R2 ;  /* 0x000000ffff027224 */ /* 0x000fc600078e0a02 */
[----:B------:R-:W-:Y:S01]  /*02d0*/  LEA.HI.SX32 R3, R3, -R6, 0x19 ;  /* 0x8000000603037211 */ /* 0x000fe200078fcaff */
[----:B------:R-:W-:-:S03]  /*02e0*/  IMAD R4, R4, R2, R5 ;  /* 0x0000000204047224 */ /* 0x000fc600078e0205 */
[----:B------:R-:W-:Y:S02]  /*02f0*/  IMNMX R11, R3, 0x8, PT ;  /* 0x00000008030b7817 */ /* 0x000fe40003800200 */
[----:B------:R-:W-:Y:S02]  /*0300*/  IABS R9, R4 ;  /* 0x0000000400097213 */ /* 0x000fe40000000000 */
[----:B------:R-:W-:-:S04]  /*0310*/  IABS R7, R11 ;  /* 0x0000000b00077213 */ /* 0x000fc80000000000 */
[----:B------:R-:W0:Y:S08]  /*0320*/  I2F.RP R0, R7 ;  /* 0x0000000700007306 */ /* 0x000e300000209400 */
[----:B0-----:R-:W0:Y:S02]  /*0330*/  MUFU.RCP R0, R0 ;  /* 0x0000000000007308 */ /* 0x001e240000001000 */
[----:B0-----:R-:W-:-:S06]  /*0340*/  IADD3 R3, R0, 0xffffffe, RZ ;  /* 0x0ffffffe00037810 */ /* 0x001fcc0007ffe0ff */
[----:B------:R-:W0:Y:S02]  /*0350*/  F2I.FTZ.U32.TRUNC.NTZ R3, R3 ;  /* 0x0000000300037305 */ /* 0x000e24000021f000 */
[----:B0-----:R-:W-:-:S04]  /*0360*/  IMAD.MOV R8, RZ, RZ, -R3 ;  /* 0x000000ffff087224 */ /* 0x001fc800078e0a03 */
[----:B------:R-:W-:Y:S01]  /*0370*/  IMAD.MOV.U32 R2, RZ, RZ, R8 ;  /* 0x000000ffff027224 */ /* 0x000fe200078e0008 */
[----:B------:R-:W-:-:S03]  /*0380*/  IABS R8, R11 ;  /* 0x0000000b00087213 */ /* 0x000fc60000000000 */
[----:B------:R-:W-:Y:S02]  /*0390*/  IMAD R5, R2, R7, RZ ;  /* 0x0000000702057224 */ /* 0x000fe400078e02ff */
[----:B------:R-:W-:Y:S02]  /*03a0*/  IMAD.MOV.U32 R2, RZ, RZ, RZ ;  /* 0x000000ffff027224 */ /* 0x000fe400078e00ff */
[----:B------:R-:W-:Y:S02]  /*03b0*/  IMAD.MOV R0, RZ, RZ, -R8 ;  /* 0x000000ffff007224 */ /* 0x000fe400078e0a08 */
        /* <DEDUP_REMOVED lines=8> */
[----:B------:R-:W-:Y:S01]  /*0440*/  LOP3.LUT R0, R4, R11, RZ, 0x3c, !PT ;  /* 0x0000000b04007212 */ /* 0x000fe200078e3cff */
[----:B------:R-:W0:Y:S03]  /*0450*/  S2R R7, SR_TID.X ;  /* 0x0000000000077919 */ /* 0x000e260000002100 */
[----:B------:R-:W-:-:S07]  /*0460*/  ISETP.GE.AND P2, PT, R0, RZ, PT ;  /* 0x000000ff0000720c */ /* 0x000fce0003f46270 */
[----:B------:R-:W-:Y:S02]  /*0470*/  @P0 IADD3 R2, R2, 0x1, RZ ;  /* 0x0000000102020810 */ /* 0x000fe40007ffe0ff */
[----:B------:R-:W-:-:S04]  /*0480*/  PLOP3.LUT P0, PT, PT, PT, UP0, 0x80, 0x0 ;  /* 0x000000000000781c */ /* 0x000fc80003f0f008 */
[----:B------:R-:W-:Y:S01]  /*0490*/  @!P2 IMAD.MOV R2, RZ, RZ, -R2 ;  /* 0x000000ffff02a224 */ /* 0x000fe200078e0a02 */
[----:B------:R-:W-:-:S05]  /*04a0*/  @!P1 LOP3.LUT R2, RZ, R11, RZ, 0x33, !PT ;  /* 0x0000000bff029212 */ /* 0x000fca00078e33ff */
[----:B------:R-:W-:Y:S01]  /*04b0*/  IMAD.MOV R0, RZ, RZ, -R2 ;  /* 0x000000ffff007224 */ /* 0x000fe200078e0a02 */
[----:B0-----:R-:W-:-:S03]  /*04c0*/  LOP3.LUT R60, R7, 0x7f, RZ, 0xc0, !PT ;  /* 0x0000007f073c7812 */ /* 0x001fc600078ec0ff */
[----:B------:R-:W-:Y:S01]  /*04d0*/  IMAD R0, R11, R0, R4 ;  /* 0x000000000b007224 */ /* 0x000fe200078e0204 */
[----:B------:R-:W-:-:S03]  /*04e0*/  LOP3.LUT R62, R7, 0x60, RZ, 0xc0, !PT ;  /* 0x00000060073e7812 */ /* 0x000fc600078ec0ff */
[----:B------:R-:W-:Y:S02]  /*04f0*/  IMAD.IADD R5, R6, 0x1, R0 ;  /* 0x0000000106057824 */ /* 0x000fe400078e0200 */
[----:B------:R-:W-:Y:S02]  /*0500*/  IMAD.SHL.U32 R6, R2, 0x10, RZ ;  /* 0x0000001002067824 */ /* 0x000fe400078e00ff */
[----:B------:R-:W-:Y:S01]  /*0510*/  IMAD R5, R5, 0x80, R60 ;  /* 0x0000008005057824 */ /* 0x000fe200078e023c */
[----:B------:R-:W-:Y:S05]  /*0520*/  @P0 BRA `(.L_x_0) ;  /* 0x0000006000000947 */ /* 0x000fea0003800000 */
[----:B------:R-:W-:Y:S01]  /*0530*/  IMAD.SHL.U32 R4, R7, 0x8, RZ ;  /* 0x0000000807047824 */ /* 0x000fe200078e00ff */
[----:B------:R-:W-:Y:S01]  /*0540*/  CS2R R36, SRZ ;  /* 0x0000000000247805 */ /* 0x000fe2000001ff00 */
[----:B------:R-:W-:Y:S01]  /*0550*/  CS2R R28, SRZ ;  /* 0x00000000001c7805 */ /* 0x000fe2000001ff00 */
[----:B------:R-:W-:Y:S01]  /*0560*/  CS2R R38, SRZ ;  /* 0x0000000000267805 */ /* 0x000fe2000001ff00 */
[----:B------:R-:W-:Y:S01]  /*0570*/  CS2R R30, SRZ ;  /* 0x00000000001e7805 */ /* 0x000fe2000001ff00 */
[----:B------:R-:W-:Y:S05]  /*0580*/  BRA `(.L_x_1) ;  /* 0x0000194000007947 */ /* 0x000fea0003800000 */
.L_x_0:
[----:B------:R-:W-:Y:S01]  /*0590*/  IABS R8, c[0x0][0x17c] ;  /* 0x00005f0000087a13 */ /* 0x000fe20000000000 */
[----:B------:R-:W-:Y:S01]  /*05a0*/  ULDC.64 UR4, c[0x0][0x188] ;  /* 0x0000620000047ab9 */ /* 0x000fe20000000a00 */
[----:B------:R-:W-:Y:S01]  /*05b0*/  IABS R9, c[0x0][0x178] ;  /* 0x00005e0000097a13 */ /* 0x000fe20000000000 */
[----:B------:R-:W-:Y:S01]  /*05c0*/  USHF.L.U32 UR7, UR5, 0x5, URZ ;  /* 0x0000000505077899 */ /* 0x000fe2000800063f */
[----:B------:R-:W0:Y:S01]  /*05d0*/  I2F.RP R0, R8 ;  /* 0x0000000800007306 */ /* 0x000e220000209400 */
[----:B------:R-:W-:Y:S01]  /*05e0*/  LEA.HI R14, R62, R6, RZ, 0x1b ;  /* 0x000000063e0e7211 */ /* 0x000fe200078fd8ff */
[----:B------:R-:W-:Y:S01]  /*05f0*/  USHF.L.U32 UR39, UR4, 0x5, URZ ;  /* 0x0000000504277899 */ /* 0x000fe2000800063f */
[----:B------:R-:W-:Y:S01]  /*0600*/  LOP3.LUT R61, R7, 0x1f, RZ, 0xc0, !PT ;  /* 0x0000001f073d7812 */ /* 0x000fe200078ec0ff */
[----:B------:R-:W-:Y:S01]  /*0610*/  UIMAD UR10, UR4, 0x1f, URZ ;  /* 0x0000001f040a78a4 */ /* 0x000fe2000f8e023f */
[----:B------:R-:W-:Y:S01]  /*0620*/  ISETP.GE.AND P1, PT, R14, RZ, PT ;  /* 0x000000ff0e00720c */ /* 0x000fe20003f26270 */
[----:B------:R-:W-:Y:S01]  /*0630*/  UIMAD UR11, UR4, 0x1e, URZ ;  /* 0x0000001e040b78a4 */ /* 0x000fe2000f8e023f */
[----:B------:R-:W-:Y:S01]  /*0640*/  SHF.R.S32.HI R18, RZ, 0x6, R7 ;  /* 0x00000006ff127819 */ /* 0x000fe20000011407 */
[----:B------:R-:W1:Y:S01]  /*0650*/  I2F.RP R4, R9 ;  /* 0x0000000900047306 */ /* 0x000e620000209400 */
[----:B------:R-:W-:Y:S01]  /*0660*/  IMAD R67, R61, c[0x0][0x18c], RZ ;  /* 0x000063003d437a24 */ /* 0x000fe200078e02ff */
[----:B------:R-:W-:Y:S01]  /*0670*/  UIMAD UR12, UR4, 0x1d, URZ ;  /* 0x0000001d040c78a4 */ /* 0x000fe2000f8e023f */
[----:B------:R-:W-:Y:S01]  /*0680*/  IMAD.SHL.U32 R60, R60, 0x2, RZ ;  /* 0x000000023c3c7824 */ /* 0x000fe200078e00ff */
[----:B------:R-:W-:Y:S01]  /*0690*/  UIMAD UR13, UR4, 0x1c, URZ ;  /* 0x0000001c040d78a4 */ /* 0x000fe2000f8e023f */
[----:B------:R-:W-:Y:S01]  /*06a0*/  CS2R R40, SRZ ;  /* 0x0000000000287805 */ /* 0x000fe2000001ff00 */
[----:B------:R-:W-:Y:S01]  /*06b0*/  UIMAD UR14, UR4, 0x1b, URZ ;  /* 0x0000001b040e78a4 */ /* 0x000fe2000f8e023f */
[----:B------:R-:W-:Y:S01]  /*06c0*/  CS2R R42, SRZ ;  /* 0x00000000002a7805 */ /* 0x000fe2000001ff00 */
[----:B0-----:R-:W0:Y:S01]  /*06d0*/  MUFU.RCP R0, R0 ;  /* 0x0000000000007308 */ /* 0x001e220000001000 */
[----:B------:R-:W-:Y:S01]  /*06e0*/  UIMAD UR15, UR4, 0x1a, URZ ;  /* 0x0000001a040f78a4 */ /* 0x000fe2000f8e023f */
[----:B------:R-:W-:Y:S01]  /*06f0*/  CS2R R36, SRZ ;  /* 0x0000000000247805 */ /* 0x000fe2000001ff00 */
[----:B------:R-:W-:Y:S01]  /*0700*/  UIMAD UR16, UR4, 0x19, URZ ;  /* 0x00000019041078a4 */ /* 0x000fe2000f8e023f */
[----:B------:R-:W-:Y:S01]  /*0710*/  CS2R R38, SRZ ;  /* 0x0000000000267805 */ /* 0x000fe2000001ff00 */
[----:B------:R-:W-:Y:S01]  /*0720*/  UIMAD UR17, UR4, 0x18, URZ ;  /* 0x00000018041178a4 */ /* 0x000fe2000f8e023f */
[----:B------:R-:W-:Y:S01]  /*0730*/  CS2R R32, SRZ ;  /* 0x0000000000207805 */ /* 0x000fe2000001ff00 */
[----:B------:R-:W-:Y:S01]  /*0740*/  UIMAD UR18, UR4, 0x17, URZ ;  /* 0x00000017041278a4 */ /* 0x000fe2000f8e023f */
[----:B-1----:R-:W1:Y:S01]  /*0750*/  MUFU.RCP R4, R4 ;  /* 0x0000000400047308 */ /* 0x002e620000001000 */
[----:B------:R-:W-:Y:S01]  /*0760*/  UIMAD UR19, UR4, 0x16, URZ ;  /* 0x00000016041378a4 */ /* 0x000fe2000f8e023f */
[----:B------:R-:W-:Y:S01]  /*0770*/  CS2R R34, SRZ ;  /* 0x0000000000227805 */ /* 0x000fe2000001ff00 */
[----:B------:R-:W-:Y:S01]  /*0780*/  UIMAD UR20, UR4, 0x15, URZ ;  /* 0x00000015041478a4 */ /* 0x000fe2000f8e023f */
[----:B------:R-:W-:Y:S01]  /*0790*/  CS2R R28, SRZ ;  /* 0x00000000001c7805 */ /* 0x000fe2000001ff00 */
[----:B------:R-:W-:Y:S01]  /*07a0*/  UIMAD UR21, UR4, 0x14, URZ ;  /* 0x00000014041578a4 */ /* 0x000fe2000f8e023f */
[----:B------:R-:W-:Y:S01]  /*07b0*/  CS2R R30, SRZ ;  /* 0x00000000001e7805 */ /* 0x000fe2000001ff00 */
[----:B------:R-:W-:Y:S01]  /*07c0*/  UIMAD UR22, UR4, 0x13, URZ ;  /* 0x00000013041678a4 */ /* 0x000fe2000f8e023f */
[----:B0-----:R-:W-:Y:S01]  /*07d0*/  IADD3 R2, R0, 0xffffffe, RZ ;  /* 0x0ffffffe00027810 */ /* 0x001fe20007ffe0ff */
[----:B------:R-:W-:Y:S01]  /*07e0*/  UIMAD UR23, UR4, 0x12, URZ ;  /* 0x00000012041778a4 */ /* 0x000fe2000f8e023f */
[----:B------:R-:W-:Y:S01]  /*07f0*/  IADD3 R0, R14, 0xc, RZ ;  /* 0x0000000c0e007810 */ /* 0x000fe20007ffe0ff */
[----:B------:R-:W-:Y:S01]  /*0800*/  UIMAD UR24, UR4, 0x11, URZ ;  /* 0x00000011041878a4 */ /* 0x000fe2000f8e023f */
[----:B------:R0:W2:Y:S01]  /*0810*/  F2I.FTZ.U32.TRUNC.NTZ R3, R2 ;  /* 0x0000000200037305 */ /* 0x0000a2000021f000 */
[----:B------:R-:W-:Y:S01]  /*0820*/  USHF.L.U32 UR25, UR4, 0x4, URZ ;  /* 0x0000000404197899 */ /* 0x000fe2000800063f */
[----:B------:R-:W-:Y:S01]  /*0830*/  ISETP.GE.AND P0, PT, R0, RZ, PT ;  /* 0x000000ff0000720c */ /* 0x000fe20003f06270 */
[----:B------:R-:W-:Y:S01]  /*0840*/  UIMAD UR26, UR4, 0xf, URZ ;  /* 0x0000000f041a78a4 */ /* 0x000fe2000f8e023f */
[----:B-1----:R-:W-:Y:S01]  /*0850*/  IADD3 R10, R4, 0xffffffe, RZ ;  /* 0x0ffffffe040a7810 */ /* 0x002fe20007ffe0ff */
[----:B------:R-:W-:Y:S01]  /*0860*/  UIMAD UR27, UR4, 0xe, URZ ;  /* 0x0000000e041b78a4 */ /* 0x000fe2000f8e023f */
[----:B------:R-:W-:Y:S01]  /*0870*/  IABS R4, R0 ;  /* 0x0000000000047213 */ /* 0x000fe20000000000 */
[----:B------:R-:W-:Y:S01]  /*0880*/  UIMAD UR28, UR4, 0xd, URZ ;  /* 0x0000000d041c78a4 */ /* 0x000fe2000f8e023f */
[----:B------:R-:W1:Y:S01]  /*0890*/  F2I.FTZ.U32.TRUNC.NTZ R11, R10 ;  /* 0x0000000a000b7305 */ /* 0x000e62000021f000 */
[----:B0-----:R-:W-:Y:S01]  /*08a0*/  IMAD.MOV.U32 R2, RZ, RZ, RZ ;  /* 0x000000ffff027224 */ /* 0x001fe200078e00ff */
[----:B------:R-:W-:Y:S01]  /*08b0*/  UIMAD UR29, UR4, 0xc, URZ ;  /* 0x0000000c041d78a4 */ /* 0x000fe2000f8e023f */
[C---:B------:R-:W-:Y:S01]  /*08c0*/  LOP3.LUT R59, R60.reuse, 0x10, RZ, 0x3c, !PT ;  /* 0x000000103c3b7812 */ /* 0x040fe200078e3cff */
[----:B------:R-:W-:Y:S01]  /*08d0*/  UIMAD UR30, UR4, 0xb, URZ ;  /* 0x0000000b041e78a4 */ /* 0x000fe2000f8e023f */
[C---:B------:R-:W-:Y:S01]  /*08e0*/  LOP3.LUT R58, R60.reuse, 0x20, RZ, 0x3c, !PT ;  /* 0x000000203c3a7812 */ /* 0x040fe200078e3cff */
[----:B------:R-:W-:Y:S01]  /*08f0*/  UIMAD UR31, UR4, 0xa, URZ ;  /* 0x0000000a041f78a4 */ /* 0x000fe2000f8e023f */
[C---:B------:R-:W-:Y:S01]  /*0900*/  LOP3.LUT R57, R60.reuse, 0x30, RZ, 0x3c, !PT ;  /* 0x000000303c397812 */ /* 0x040fe200078e3cff */
[--C-:B--2---:R-:W-:Y:S01]  /*0910*/  IMAD.MOV R13, RZ, RZ, -R3.reuse ;  /* 0x000000ffff0d7224 */ /* 0x104fe200078e0a03 */
[----:B------:R-:W-:Y:S01]  /*0920*/  UIMAD UR32, UR4, 0x9, URZ ;  /* 0x00000009042078a4 */ /* 0x000fe2000f8e023f */
[C---:B------:R-:W-:Y:S01]  /*0930*/  LOP3.LUT R56, R60.reuse, 0x40, RZ, 0x3c, !PT ;  /* 0x000000403c387812 */ /* 0x040fe200078e3cff */
[----:B------:R-:W-:Y:S01]  /*0940*/  USHF.L.U32 UR33, UR4, 0x3, URZ ;  /* 0x0000000304217899 */ /* 0x000fe2000800063f */
[----:B------:R-:W-:Y:S01]  /*0950*/  IMAD R13, R13, R8, RZ ;  /* 0x000000080d0d7224 */ /* 0x000fe200078e02ff */
[----:B------:R-:W-:Y:S01]  /*0960*/  UIMAD UR34, UR4, 0x7, URZ ;  /* 0x00000007042278a4 */ /* 0x000fe2000f8e023f */
[----:B------:R-:W-:Y:S01]  /*0970*/  LOP3.LUT R55, R60, 0x50, RZ, 0x3c, !PT ;  /* 0x000000503c377812 */ /* 0x000fe200078e3cff */
[----:B------:R-:W-:Y:S01]  /*0980*/  UIMAD UR35, UR4, 0x6, URZ ;  /* 0x00000006042378a4 */ /* 0x000fe2000f8e023f */
[----:B------:R-:W-:Y:S01]  /*0990*/  IMAD.HI.U32 R3, R3, R13, R2 ;  /* 0x0000000d03037227 */ /* 0x000fe200078e0002 */
[----:B------:R-:W-:Y:S01]  /*09a0*/  IADD3 R2, R14, 0x8, RZ ;  /* 0x000000080e027810 */ /* 0x000fe20007ffe0ff */
[----:B------:R-:W-:Y:S01]  /*09b0*/  UIMAD UR36, UR4, 0x5, URZ ;  /* 0x00000005042478a4 */ /* 0x000fe2000f8e023f */
[----:B------:R-:W-:Y:S01]  /*09c0*/  LOP3.LUT R54, R60, 0x60, RZ, 0x3c, !PT ;  /* 0x000000603c367812 */ /* 0x000fe200078e3cff */
[----:B-1----:R-:W-:Y:S01]  /*09d0*/  IMAD.MOV R10, RZ, RZ, -R11 ;  /* 0x000000ffff0a7224 */ /* 0x002fe200078e0a0b */
[----:B------:R-:W-:Y:S01]  /*09e0*/  IABS R12, R2 ;  /* 0x00000002000c7213 */ /* 0x000fe20000000000 */
[C---:B------:R-:W-:Y:S01]  /*09f0*/  IMAD.HI.U32 R0, R3.reuse, R4, RZ ;  /* 0x0000000403007227 */ /* 0x040fe200078e00ff */
[----:B------:R-:W-:Y:S01]  /*0a00*/  ISETP.GE.AND P3, PT, R2, RZ, PT ;  /* 0x000000ff0200720c */ /* 0x000fe20003f66270 */
[----:B------:R-:W-:Y:S01]  /*0a10*/  USHF.L.U32 UR37, UR4, 0x2, URZ ;  /* 0x0000000204257899 */ /* 0x000fe2000800063f */
[----:B------:R-:W-:Y:S01]  /*0a20*/  LOP3.LUT R48, R60, 0x70, RZ, 0x3c, !PT ;  /* 0x000000703c307812 */ /* 0x000fe200078e3cff */
[----:B------:R-:W-:Y:S01]  /*0a30*/  IMAD.HI.U32 R2, R3, R12, RZ ;  /* 0x0000000c03027227 */ /* 0x000fe200078e00ff */
[----:B------:R-:W-:-:S02]  /*0a40*/  UIMAD UR38, UR4, 0x3, URZ ;  /* 0x00000003042678a4 */ /* 0x000fc4000f8e023f */
[----:B------:R-:W-:Y:S01]  /*0a50*/  USHF.L.U32 UR5, UR4, 0x1, URZ ;  /* 0x0000000104057899 */ /* 0x000fe2000800063f */
[----:B------:R-:W-:Y:S01]  /*0a60*/  IMAD R17, R10, R9, RZ ;  /* 0x000000090a117224 */ /* 0x000fe200078e02ff */
[----:B------:R-:W-:Y:S01]  /*0a70*/  USHF.R.S32.HI UR4, URZ, 0x1f, UR6 ;  /* 0x0000001f3f047899 */ /* 0x000fe20008011406 */
[----:B------:R-:W-:Y:S02]  /*0a80*/  IMAD.MOV.U32 R10, RZ, RZ, RZ ;  /* 0x000000ffff0a7224 */ /* 0x000fe400078e00ff */
[----:B------:R-:W-:Y:S01]  /*0a90*/  IMAD.MOV R13, RZ, RZ, -R0 ;  /* 0x000000ffff0d7224 */ /* 0x000fe200078e0a00 */
[----:B------:R-:W-:Y:S01]  /*0aa0*/  IADD3 R0, R14, 0x4, RZ ;  /* 0x000000040e007810 */ /* 0x000fe20007ffe0ff */
[----:B------:R-:W-:Y:S01]  /*0ab0*/  IMAD.MOV R15, RZ, RZ, -R2 ;  /* 0x000000ffff0f7224 */ /* 0x000fe200078e0a02 */
[----:B------:R-:W-:Y:S01]  /*0ac0*/  IABS R2, R5 ;  /* 0x0000000500027213 */ /* 0x000fe20000000000 */
[----:B------:R-:W-:Y:S01]  /*0ad0*/  IMAD.HI.U32 R10, R11, R17, R10 ;  /* 0x000000110b0a7227 */ /* 0x000fe200078e000a */
[----:B------:R-:W-:Y:S01]  /*0ae0*/  IABS R17, R14 ;  /* 0x0000000e00117213 */ /* 0x000fe20000000000 */
[----:B------:R-:W-:Y:S01]  /*0af0*/  ULEA.HI UR4, UR4, UR6, URZ, 0x5 ;  /* 0x0000000604047291 */ /* 0x000fe2000f8f283f */
[----:B------:R-:W-:Y:S01]  /*0b00*/  ISETP.GE.AND P2, PT, R0, RZ, PT ;  /* 0x000000ff0000720c */ /* 0x000fe20003f46270 */
[----:B------:R-:W-:-:S02]  /*0b10*/  IMAD R11, R8, R13, R4 ;  /* 0x0000000d080b7224 */ /* 0x000fc400078e0204 */
[----:B------:R-:W-:Y:S01]  /*0b20*/  IMAD R13, R8, R15, R12 ;  /* 0x0000000f080d7224 */ /* 0x000fe200078e020c */
[----:B------:R-:W-:Y:S01]  /*0b30*/  IABS R15, R0 ;  /* 0x00000000000f7213 */ /* 0x000fe20000000000 */
[----:B------:R-:W-:Y:S01]  /*0b40*/  IMAD.HI.U32 R10, R10, R2, RZ ;  /* 0x000000020a0a7227 */ /* 0x000fe200078e00ff */
[C---:B------:R-:W-:Y:S01]  /*0b50*/  ISETP.GT.U32.AND P4, PT, R8.reuse, R11, PT ;  /* 0x0000000b0800720c */ /* 0x040fe20003f84070 */
[----:B------:R-:W-:Y:S01]  /*0b60*/  USHF.R.S32.HI UR4, URZ, 0x5, UR4 ;  /* 0x000000053f047899 */ /* 0x000fe20008011404 */
[----:B------:R-:W-:Y:S01]  /*0b70*/  ISETP.GT.U32.AND P5, PT, R8, R13, PT ;  /* 0x0000000d0800720c */ /* 0x000fe20003fa4070 */
[----:B------:R-:W-:-:S04]  /*0b80*/  IMAD.HI.U32 R0, R3, R15, RZ ;  /* 0x0000000f03007227 */ /* 0x000fc800078e00ff */
[----:B------:R-:W-:-:S04]  /*0b90*/  IMAD.HI.U32 R3, R3, R17, RZ ;  /* 0x0000001103037227 */ /* 0x000fc800078e00ff */
[----:B------:R-:W-:Y:S02]  /*0ba0*/  IMAD.MOV R3, RZ, RZ, -R3 ;  /* 0x000000ffff037224 */ /* 0x000fe400078e0a03 */
[----:B------:R-:W-:Y:S02]  /*0bb0*/  @!P4 IMAD.IADD R11, R11, 0x1, -R8 ;  /* 0x000000010b0bc824 */ /* 0x000fe400078e0a08 */
[C---:B------:R-:W-:Y:S02]  /*0bc0*/  IMAD R17, R8.reuse, R3, R17 ;  /* 0x0000000308117224 */ /* 0x040fe400078e0211 */
[----:B------:R-:W-:Y:S02]  /*0bd0*/  IMAD.MOV R0, RZ, RZ, -R0 ;  /* 0x000000ffff007224 */ /* 0x000fe400078e0a00 */
[----:B------:R-:W-:Y:S01]  /*0be0*/  @!P5 IMAD.IADD R13, R13, 0x1, -R8 ;  /* 0x000000010d0dd824 */ /* 0x000fe200078e0a08 */
[C---:B------:R-:W-:Y:S01]  /*0bf0*/  ISETP.GT.U32.AND P4, PT, R8.reuse, R17, PT ;  /* 0x000000110800720c */ /* 0x040fe20003f84070 */
[----:B------:R-:W-:Y:S01]  /*0c00*/  IMAD R15, R8, R0, R15 ;  /* 0x00000000080f7224 */ /* 0x000fe200078e020f */
[----:B------:R-:W-:Y:S01]  /*0c10*/  LOP3.LUT R0, R7, 0x7, RZ, 0xc0, !PT ;  /* 0x0000000707007812 */ /* 0x000fe200078ec0ff */
[----:B------:R-:W-:-:S02]  /*0c20*/  IMAD.MOV R10, RZ, RZ, -R10 ;  /* 0x000000ffff0a7224 */ /* 0x000fc400078e0a0a */
[----:B------:R-:W-:Y:S01]  /*0c30*/  IMAD.SHL.U32 R4, R7, 0x8, RZ ;  /* 0x0000000807047824 */ /* 0x000fe200078e00ff */
[----:B------:R-:W-:Y:S01]  /*0c40*/  ISETP.GT.U32.AND P6, PT, R8, R15, PT ;  /* 0x0000000f0800720c */ /* 0x000fe20003fc4070 */
[----:B------:R-:W-:Y:S02]  /*0c50*/  IMAD R10, R9, R10, R2 ;  /* 0x0000000a090a7224 */ /* 0x000fe400078e0202 */
[----:B------:R-:W-:Y:S01]  /*0c60*/  IMAD.SHL.U32 R2, R7, 0x2, RZ ;  /* 0x0000000207027824 */ /* 0x000fe200078e00ff */
[----:B------:R-:W-:Y:S01]  /*0c70*/  LOP3.LUT R3, R4, 0x30, RZ, 0xc0, !PT ;  /* 0x0000003004037812 */ /* 0x000fe200078ec0ff */
[----:B------:R-:W-:Y:S01]  /*0c80*/  IMAD R16, R0, 0x110, RZ ;  /* 0x0000011000107824 */ /* 0x000fe200078e02ff */
[----:B------:R-:W-:Y:S01]  /*0c90*/  ISETP.GT.U32.AND P5, PT, R9, R10, PT ;  /* 0x0000000a0900720c */ /* 0x000fe20003fa4070 */
[--C-:B------:R-:W-:Y:S01]  /*0ca0*/  @!P4 IMAD.IADD R17, R17, 0x1, -R8.reuse ;  /* 0x000000011111c824 */ /* 0x100fe200078e0a08 */
[----:B------:R-:W-:Y:S01]  /*0cb0*/  ISETP.GT.U32.AND P4, PT, R8, R13, PT ;  /* 0x0000000d0800720c */ /* 0x000fe20003f84070 */
[----:B------:R-:W-:Y:S01]  /*0cc0*/  IMAD R21, R0, 0x40, R3 ;  /* 0x0000004000157824 */ /* 0x000fe200078e0203 */
[----:B------:R-:W-:Y:S01]  /*0cd0*/  LOP3.LUT R12, R2, 0x10, RZ, 0xc0, !PT ;  /* 0x00000010020c7812 */ /* 0x000fe200078ec0ff */
[----:B------:R-:W-:Y:S01]  /*0ce0*/  IMAD.SHL.U32 R14, R7, 0x80, RZ ;  /* 0x00000080070e7824 */ /* 0x000fe200078e00ff */
[----:B------:R-:W-:Y:S01]  /*0cf0*/  SGXT R0, R18, 0x1 ;  /* 0x000000011200781a */ /* 0x000fe20000000200 */
[----:B------:R-:W-:Y:S01]  /*0d00*/  @!P6 IMAD.IADD R15, R15, 0x1, -R8 ;  /* 0x000000010f0fe824 */ /* 0x000fe200078e0a08 */
[----:B------:R-:W-:-:S02]  /*0d10*/  ISETP.GT.U32.AND P6, PT, R8, R11, PT ;  /* 0x0000000b0800720c */ /* 0x000fc40003fc4070 */
[----:B------:R-:W-:Y:S02]  /*0d20*/  LOP3.LUT R19, R12, 0x60, R7, 0xf8, !PT ;  /* 0x000000600c137812 */ /* 0x000fe400078ef807 */
[----:B------:R-:W-:Y:S01]  /*0d30*/  LOP3.LUT R3, R0, 0x90, RZ, 0xc0, !PT ;  /* 0x0000009000037812 */ /* 0x000fe200078ec0ff */
[----:B------:R-:W-:Y:S01]  /*0d40*/  @!P5 IMAD.IADD R10, R10, 0x1, -R9 ;  /* 0x000000010a0ad824 */ /* 0x000fe200078e0a09 */
[C---:B------:R-:W-:Y:S01]  /*0d50*/  ISETP.GT.U32.AND P5, PT, R8.reuse, R15, PT ;  /* 0x0000000f0800720c */ /* 0x040fe20003fa4070 */
[--C-:B------:R-:W-:Y:S01]  /*0d60*/  @!P4 IMAD.IADD R13, R13, 0x1, -R8.reuse ;  /* 0x000000010d0dc824 */ /* 0x100fe200078e0a08 */
[----:B------:R-:W-:Y:S02]  /*0d70*/  ISETP.GT.U32.AND P4, PT, R8, R17, PT ;  /* 0x000000110800720c */ /* 0x000fe40003f84070 */
[----:B------:R-:W-:Y:S01]  /*0d80*/  LOP3.LUT R19, R16, R19, RZ, 0x3c, !PT ;  /* 0x0000001310137212 */ /* 0x000fe200078e3cff */
[----:B------:R-:W-:Y:S01]  /*0d90*/  @!P3 IMAD.MOV R13, RZ, RZ, -R13 ;  /* 0x000000ffff0db224 */ /* 0x000fe200078e0a0d */
[----:B------:R-:W-:Y:S01]  /*0da0*/  LOP3.LUT R0, R14, 0x800, RZ, 0xc0, !PT ;  /* 0x000008000e007812 */ /* 0x000fe200078ec0ff */
[----:B------:R-:W-:Y:S01]  /*0db0*/  @!P6 IMAD.IADD R11, R11, 0x1, -R8 ;  /* 0x000000010b0be824 */ /* 0x000fe200078e0a08 */
[----:B------:R-:W-:-:S02]  /*0dc0*/  ISETP.GT.U32.AND P6, PT, R9, R10, PT ;  /* 0x0000000a0900720c */ /* 0x000fc40003fc4070 */
[----:B------:R-:W-:Y:S01]  /*0dd0*/  LOP3.LUT R3, R3, 0x7e, R2, 0x78, !PT ;  /* 0x0000007e03037812 */ /* 0x000fe200078e7802 */
[----:B------:R-:W-:Y:S01]  /*0de0*/  @!P0 IMAD.MOV R11, RZ, RZ, -R11 ;  /* 0x000000ffff0b8224 */ /* 0x000fe200078e0a0b */
[----:B------:R-:W-:Y:S01]  /*0df0*/  ISETP.NE.AND P0, PT, RZ, c[0x0][0x178], PT ;  /* 0x00005e00ff007a0c */ /* 0x000fe20003f05270 */
[----:B------:R-:W-:Y:S01]  /*0e00*/  @!P5 IMAD.IADD R15, R15, 0x1, -R8 ;  /* 0x000000010f0fd824 */ /* 0x000fe200078e0a08 */
[----:B------:R-:W-:Y:S01]  /*0e10*/  LOP3.LUT R2, R21, 0x30, R2, 0x78, !PT ;  /* 0x0000003015027812 */ /* 0x000fe200078e7802 */
[----:B------:R-:W-:Y:S01]  /*0e20*/  @!P4 IMAD.IADD R17, R17, 0x1, -R8 ;  /* 0x000000011111c824 */ /* 0x000fe200078e0a08 */
[----:B------:R-:W-:Y:S01]  /*0e30*/  ISETP.NE.AND P4, PT, RZ, c[0x0][0x17c], PT ;  /* 0x00005f00ff007a0c */ /* 0x000fe20003f85270 */
[----:B------:R-:W-:Y:S01]  /*0e40*/  @!P2 IMAD.MOV R15, RZ, RZ, -R15 ;  /* 0x000000ffff0fa224 */ /* 0x000fe200078e0a0f */
[----:B------:R-:W-:Y:S01]  /*0e50*/  LOP3.LUT R8, RZ, c[0x0][0x17c], RZ, 0x33, !PT ;  /* 0x00005f00ff087a12 */ /* 0x000fe200078e33ff */
[----:B------:R-:W-:Y:S01]  /*0e60*/  @!P1 IMAD.MOV R17, RZ, RZ, -R17 ;  /* 0x000000ffff119224 */ /* 0x000fe200078e0a11 */
[----:B------:R-:W-:Y:S01]  /*0e70*/  ISETP.GE.AND P1, PT, R5, RZ, PT ;  /* 0x000000ff0500720c */ /* 0x000fe20003f26270 */
[----:B------:R-:W-:Y:S01]  /*0e80*/  @!P6 IMAD.IADD R10, R10, 0x1, -R9 ;  /* 0x000000010a0ae824 */ /* 0x000fe200078e0a09 */
[----:B------:R-:W-:Y:S01]  /*0e90*/  SEL R50, R8, R11, !P4 ;  /* 0x0000000b08327207 */ /* 0x000fe20006000000 */
[----:B------:R-:W-:Y:S01]  /*0ea0*/  IMAD.IADD R0, R0, 0x1, R19 ;  /* 0x0000000100007824 */ /* 0x000fe200078e0213 */
[----:B------:R-:W-:-:S02]  /*0eb0*/  SEL R51, R8, R13, !P4 ;  /* 0x0000000d08337207 */ /* 0x000fc40006000000 */
[----:B------:R-:W-:Y:S01]  /*0ec0*/  SEL R52, R8, R15, !P4 ;  /* 0x0000000f08347207 */ /* 0x000fe20006000000 */
[----:B------:R-:W-:Y:S01]  /*0ed0*/  IMAD R50, R50, c[0x0][0x190], RZ ;  /* 0x0000640032327a24 */ /* 0x000fe200078e02ff */
[----:B------:R-:W-:Y:S01]  /*0ee0*/  SEL R53, R8, R17, !P4 ;  /* 0x0000001108357207 */ /* 0x000fe20006000000 */
[----:B------:R-:W-:Y:S01]  /*0ef0*/  IMAD R51, R51, c[0x0][0x190], RZ ;  /* 0x0000640033337a24 */ /* 0x000fe200078e02ff */
[----:B------:R-:W-:Y:S01]  /*0f00*/  LOP3.LUT R49, R3, 0x20, RZ, 0x3c, !PT ;  /* 0x0000002003317812 */ /* 0x000fe200078e3cff */
[----:B------:R-:W-:Y:S02]  /*0f10*/  IMAD R52, R52, c[0x0][0x190], RZ ;  /* 0x0000640034347a24 */ /* 0x000fe400078e02ff */
[----:B------:R-:W-:Y:S01]  /*0f20*/  @!P1 IMAD.MOV R10, RZ, RZ, -R10 ;  /* 0x000000ffff0a9224 */ /* 0x000fe200078e0a0a */
[----:B------:R-:W-:Y:S01]  /*0f30*/  @!P0 LOP3.LUT R10, RZ, c[0x0][0x178], RZ, 0x33, !PT ;  /* 0x00005e00ff0a8a12 */ /* 0x000fe200078e33ff */
[----:B------:R-:W-:Y:S01]  /*0f40*/  IMAD R53, R53, c[0x0][0x190], RZ ;  /* 0x0000640035357a24 */ /* 0x000fe200078e02ff */
[----:B------:R-:W-:-:S03]  /*0f50*/  LEA R71, P0, R67, c[0x0][0x168], 0x1 ;  /* 0x00005a0043477a11 */ /* 0x000fc600078008ff */
[----:B------:R-:W-:Y:S01]  /*0f60*/  IMAD R10, R10, c[0x0][0x184], RZ ;  /* 0x000061000a0a7a24 */ /* 0x000fe200078e02ff */
[----:B------:R-:W-:-:S04]  /*0f70*/  LEA.HI.X.SX32 R67, R67, c[0x0][0x16c], 0x1, P0 ;  /* 0x00005b0043437a11 */ /* 0x000fc800000f0eff */
[----:B------:R-:W-:-:S04]  /*0f80*/  LEA R64, P0, R10, c[0x0][0x160], 0x1 ;  /* 0x000058000a407a11 */ /* 0x000fc800078008ff */
[----:B------:R-:W-:Y:S02]  /*0f90*/  LEA.HI.X.SX32 R65, R10, c[0x0][0x164], 0x1, P0 ;  /* 0x000059000a417a11 */ /* 0x000fe400000f0eff */
.L_x_2:
[C---:B------:R-:W-:Y:S01]  /*0fa0*/  ISETP.GT.AND P0, PT, R63.reuse, 0x1, PT ;  /* 0x000000013f00780c */ /* 0x040fe20003f04270 */
[----:B------:R-:W-:Y:S01]  /*0fb0*/  IMAD.MOV.U32 R11, RZ, RZ, c[0x0][0x188] ;  /* 0x00006200ff0b7624 */ /* 0x000fe200078e00ff */
[C---:B------:R-:W-:Y:S01]  /*0fc0*/  ISETP.GT.AND P1, PT, R63.reuse, 0x2, PT ;  /* 0x000000023f00780c */ /* 0x040fe20003f24270 */
[----:B------:R-:W-:Y:S01]  /*0fd0*/  IMAD.U32 R13, RZ, RZ, UR5 ;  /* 0x00000005ff0d7e24 */ /* 0x000fe2000f8e00ff */
[----:B------:R-:W-:Y:S01]  /*0fe0*/  ISETP.GT.AND P2, PT, R63, 0x3, PT ;  /* 0x000000033f00780c */ /* 0x000fe20003f44270 */
[----:B------:R-:W-:Y:S01]  /*0ff0*/  IMAD.WIDE R10, R11, 0x2, R64 ;  /* 0x000000020b0a7825 */ /* 0x000fe200078e0240 */
[----:B------:R-:W-:Y:S02]  /*1000*/  PRMT R75, RZ, 0x7610, R75 ;  /* 0x00007610ff4b7816 */ /* 0x000fe4000000004b */
[----:B------:R-:W-:Y:S01]  /*1010*/  ISETP.GT.AND P3, PT, R63, 0x4, PT ;  /* 0x000000043f00780c */ /* 0x000fe20003f64270 */
[----:B------:R-:W-:Y:S01]  /*1020*/  IMAD.WIDE R12, R13, 0x2, R64 ;  /* 0x000000020d0c7825 */ /* 0x000fe200078e0240 */
[----:B------:R-:W-:-:S02]  /*1030*/  PRMT R70, RZ, 0x7610, R70 ;  /* 0x00007610ff467816 */ /* 0x000fc40000000046 */
[----:B------:R-:W-:Y:S01]  /*1040*/  PRMT R8, RZ, 0x7610, R8 ;  /* 0x00007610ff087816 */ /* 0x000fe20000000008 */
[----:B------:R-:W-:Y:S01]  /*1050*/  IMAD.U32 R15, RZ, RZ, UR38 ;  /* 0x00000026ff0f7e24 */ /* 0x000fe2000f8e00ff */
[----:B------:R0:W2:Y:S01]  /*1060*/  @P0 LDG.E.U16 R75, [R10.64] ;  /* 0x000000080a4b0981 */ /* 0x0000a2000c1e1500 */
[----:B------:R-:W-:Y:S01]  /*1070*/  IMAD.U32 R17, RZ, RZ, UR37 ;  /* 0x00000025ff117e24 */ /* 0x000fe2000f8e00ff */
[----:B------:R-:W-:Y:S01]  /*1080*/  ISETP.GT.AND P0, PT, R63, 0x5, PT ;  /* 0x000000053f00780c */ /* 0x000fe20003f04270 */
[----:B------:R-:W-:Y:S01]  /*1090*/  IMAD.WIDE R14, R15, 0x2, R64 ;  /* 0x000000020f0e7825 */ /* 0x000fe200078e0240 */
[----:B------:R1:W3:Y:S01]  /*10a0*/  @P1 LDG.E.U16 R70, [R12.64] ;  /* 0x000000080c461981 */ /* 0x0002e2000c1e1500 */
[----:B------:R-:W-:Y:S02]  /*10b0*/  PRMT R9, RZ, 0x7610, R9 ;  /* 0x00007610ff097816 */ /* 0x000fe40000000009 */
[----:B------:R-:W-:Y:S01]  /*10c0*/  ISETP.GT.AND P1, PT, R63, 0x6, PT ;  /* 0x000000063f00780c */ /* 0x000fe20003f24270 */
[----:B------:R-:W-:Y:S01]  /*10d0*/  IMAD.WIDE R16, R17, 0x2, R64 ;  /* 0x0000000211107825 */ /* 0x000fe200078e0240 */
[----:B------:R4:W5:Y:S03]  /*10e0*/  @P2 LDG.E.U16 R8, [R14.64] ;  /* 0x000000080e082981 */ /* 0x000966000c1e1500 */
[----:B------:R-:W-:Y:S01]  /*10f0*/  IMAD.U32 R27, RZ, RZ, UR36 ;  /* 0x00000024ff1b7e24 */ /* 0x000fe2000f8e00ff */
[----:B------:R1:W2:Y:S01]  /*1100*/  @P3 LDG.E.U16 R9, [R16.64] ;  /* 0x0000000810093981 */ /* 0x0002a2000c1e1500 */
[----:B------:R-:W-:Y:S01]  /*1110*/  IMAD.U32 R25, RZ, RZ, UR35 ;  /* 0x00000023ff197e24 */ /* 0x000fe2000f8e00ff */
[----:B------:R-:W-:-:S02]  /*1120*/  ISETP.GT.AND P2, PT, R63, 0x7, PT ;  /* 0x000000073f00780c */ /* 0x000fc40003f44270 */
[----:B0-----:R-:W-:Y:S02]  /*1130*/  PRMT R10, RZ, 0x7610, R10 ;  /* 0x00007610ff0a7816 */ /* 0x001fe4000000000a */
[----:B------:R-:W-:Y:S01]  /*1140*/  ISETP.GT.AND P3, PT, R63, 0x8, PT ;  /* 0x000000083f00780c */ /* 0x000fe20003f64270 */
[----:B----4-:R-:W-:Y:S01]  /*1150*/  IMAD.WIDE R14, R27, 0x2, R64 ;  /* 0x000000021b0e7825 */ /* 0x010fe200078e0240 */
[----:B------:R-:W-:Y:S02]  /*1160*/  PRMT R11, RZ, 0x7610, R11 ;  /* 0x00007610ff0b7816 */ /* 0x000fe4000000000b */
[----:B------:R-:W-:Y:S01]  /*1170*/  ISETP.GT.AND P4, PT, R63, 0x9, PT ;  /* 0x000000093f00780c */ /* 0x000fe20003f84270 */
[----:B-1----:R-:W-:Y:S01]  /*1180*/  IMAD.WIDE R16, R25, 0x2, R64 ;  /* 0x0000000219107825 */ /* 0x002fe200078e0240 */
[----:B------:R0:W4:Y:S03]  /*1190*/  @P0 LDG.E.U16 R10, [R14.64] ;  /* 0x000000080e0a0981 */ /* 0x000126000c1e1500 */
[----:B------:R-:W-:-:S02]  /*11a0*/  IMAD.U32 R19, RZ, RZ, UR34 ;  /* 0x00000022ff137e24 */ /* 0x000fc4000f8e00ff */
[----:B------:R-:W-:Y:S01]  /*11b0*/  IMAD.U32 R21, RZ, RZ, UR33 ;  /* 0x00000021ff157e24 */ /* 0x000fe2000f8e00ff */
[----:B------:R-:W-:Y:S01]  /*11c0*/  PRMT R12, RZ, 0x7610, R12 ;  /* 0x00007610ff0c7816 */ /* 0x000fe2000000000c */
[----:B------:R-:W-:Y:S01]  /*11d0*/  IMAD.U32 R23, RZ, RZ, UR32 ;  /* 0x00000020ff177e24 */ /* 0x000fe2000f8e00ff */
[----:B------:R1:W2:Y:S01]  /*11e0*/  @P1 LDG.E.U16 R11, [R16.64] ;  /* 0x00000008100b1981 */ /* 0x0002a2000c1e1500 */
[----:B------:R-:W-:Y:S01]  /*11f0*/  ISETP.GT.AND P0, PT, R63, 0xa, PT ;  /* 0x0000000a3f00780c */ /* 0x000fe20003f04270 */
[----:B------:R-:W-:Y:S01]  /*1200*/  IMAD.WIDE R18, R19, 0x2, R64 ;  /* 0x0000000213127825 */ /* 0x000fe200078e0240 */
[----:B------:R-:W-:Y:S02]  /*1210*/  PRMT R74, RZ, 0x7610, R74 ;  /* 0x00007610ff4a7816 */ /* 0x000fe4000000004a */
[----:B------:R-:W-:Y:S01]  /*1220*/  ISETP.GT.AND P1, PT, R63, 0xb, PT ;  /* 0x0000000b3f00780c */ /* 0x000fe20003f24270 */
[----:B------:R-:W-:Y:S01]  /*1230*/  IMAD.WIDE R20, R21, 0x2, R64 ;  /* 0x0000000215147825 */ /* 0x000fe200078e0240 */
[----:B------:R-:W-:Y:S01]  /*1240*/  PRMT R13, RZ, 0x7610, R13 ;  /* 0x00007610ff0d7816 */ /* 0x000fe2000000000d */
[----:B------:R1:W2:Y:S02]  /*1250*/  @P2 LDG.E.U16 R12, [R18.64] ;  /* 0x00000008120c2981 */ /* 0x0002a4000c1e1500 */
[----:B------:R-:W-:Y:S01]  /*1260*/  IMAD.WIDE R22, R23, 0x2, R64 ;  /* 0x0000000217167825 */ /* 0x000fe200078e0240 */
[----:B------:R-:W-:Y:S01]  /*1270*/  ISETP.GT.AND P2, PT, R63, 0xc, PT ;  /* 0x0000000c3f00780c */ /* 0x000fe20003f44270 */
[----:B------:R1:W2:Y:S02]  /*1280*/  @P3 LDG.E.U16 R74, [R20.64] ;  /* 0x00000008144a3981 */ /* 0x0002a4000c1e1500 */
[----:B------:R-:W-:-:S02]  /*1290*/  IMAD.U32 R69, RZ, RZ, UR31 ;  /* 0x0000001fff457e24 */ /* 0x000fc4000f8e00ff */
[----:B------:R-:W-:Y:S01]  /*12a0*/  IMAD.U32 R47, RZ, RZ, UR30 ;  /* 0x0000001eff2f7e24 */ /* 0x000fe2000f8e00ff */
[----:B0-----:R-:W-:Y:S01]  /*12b0*/  PRMT R14, RZ, 0x7610, R14 ;  /* 0x00007610ff0e7816 */ /* 0x001fe2000000000e */
[----:B------:R0:W3:Y:S01]  /*12c0*/  @P4 LDG.E.U16 R13, [R22.64] ;  /* 0x00000008160d4981 */ /* 0x0000e2000c1e1500 */
[----:B------:R-:W-:Y:S02]  /*12d0*/  ISETP.GT.AND P3, PT, R63, 0xd, PT ;  /* 0x0000000d3f00780c */ /* 0x000fe40003f64270 */
[----:B------:R-:W-:Y:S01]  /*12e0*/  PRMT R15, RZ, 0x7610, R15 ;  /* 0x00007610ff0f7816 */ /* 0x000fe2000000000f */
[----:B-1----:R-:W-:Y:S01]  /*12f0*/  IMAD.WIDE R20, R69, 0x2, R64 ;  /* 0x0000000245147825 */ /* 0x002fe200078e0240 */
[----:B------:R-:W-:-:S03]  /*1300*/  ISETP.GT.AND P4, PT, R63, 0xe, PT ;  /* 0x0000000e3f00780c */ /* 0x000fc60003f84270 */
[----:B------:R-:W-:Y:S01]  /*1310*/  IMAD.U32 R25, RZ, RZ, UR29 ;  /* 0x0000001dff197e24 */ /* 0x000fe2000f8e00ff */
[----:B------:R1:W3:Y:S01]  /*1320*/  @P0 LDG.E.U16 R14, [R20.64] ;  /* 0x00000008140e0981 */ /* 0x0002e2000c1e1500 */
[----:B0-----:R-:W-:Y:S01]  /*1330*/  IMAD.WIDE R22, R47, 0x2, R64 ;  /* 0x000000022f167825 */ /* 0x001fe200078e0240 */
[----:B------:R-:W-:-:S03]  /*1340*/  PRMT R16, RZ, 0x7610, R16 ;  /* 0x00007610ff107816 */ /* 0x000fc60000000010 */
[----:B------:R-:W-:Y:S01]  /*1350*/  IMAD.U32 R27, RZ, RZ, UR28 ;  /* 0x0000001cff1b7e24 */ /* 0x000fe2000f8e00ff */
[----:B------:R0:W3:Y:S01]  /*1360*/  @P1 LDG.E.U16 R15, [R22.64] ;  /* 0x00000008160f1981 */ /* 0x0000e2000c1e1500 */
[----:B------:R-:W-:Y:S01]  /*1370*/  ISETP.GT.AND P0, PT, R63, 0xf, PT ;  /* 0x0000000f3f00780c */ /* 0x000fe20003f04270 */
[----:B------:R-:W-:Y:S01]  /*1380*/  IMAD.WIDE R24, R25, 0x2, R64 ;  /* 0x0000000219187825 */ /* 0x000fe200078e0240 */
[----:B------:R-:W-:Y:S02]  /*1390*/  PRMT R17, RZ, 0x7610, R17 ;  /* 0x00007610ff117816 */ /* 0x000fe40000000011 */
[----:B------:R-:W-:Y:S01]  /*13a0*/  ISETP.GT.AND P1, PT, R63, 0x10, PT ;  /* 0x000000103f00780c */ /* 0x000fe20003f24270 */
[----:B------:R-:W-:Y:S01]  /*13b0*/  IMAD.U32 R45, RZ, RZ, UR27 ;  /* 0x0000001bff2d7e24 */ /* 0x000fe2000f8e00ff */
[----:B------:R-:W-:Y:S01]  /*13c0*/  PRMT R18, RZ, 0x7610, R18 ;  /* 0x00007610ff127816 */ /* 0x000fe20000000012 */
[--C-:B------:R-:W-:Y:S01]  /*13d0*/  IMAD.WIDE R26, R27, 0x2, R64.reuse ;  /* 0x000000021b1a7825 */ /* 0x100fe200078e0240 */
[----:B------:R0:W3:Y:S03]  /*13e0*/  @P2 LDG.E.U16 R16, [R24.64] ;  /* 0x0000000818102981 */ /* 0x0000e6000c1e1500 */
[----:B------:R-:W-:Y:S01]  /*13f0*/  IMAD.U32 R47, RZ, RZ, UR26 ;  /* 0x0000001aff2f7e24 */ /* 0x000fe2000f8e00ff */
[----:B------:R0:W3:Y:S01]  /*1400*/  @P3 LDG.E.U16 R17, [R26.64] ;  /* 0x000000081a113981 */ /* 0x0000e2000c1e1500 */
[----:B-1----:R-:W-:Y:S01]  /*1410*/  IMAD.U32 R21, RZ, RZ, UR25 ;  /* 0x00000019ff157e24 */ /* 0x002fe2000f8e00ff */
[----:B------:R-:W-:Y:S01]  /*1420*/  ISETP.GT.AND P2, PT, R63, 0x11, PT ;  /* 0x000000113f00780c */ /* 0x000fe20003f44270 */
[----:B------:R-:W-:Y:S01]  /*1430*/  IMAD.WIDE R44, R45, 0x2, R64 ;  /* 0x000000022d2c7825 */ /* 0x000fe200078e0240 */
[----:B------:R-:W-:-:S02]  /*1440*/  PRMT R19, RZ, 0x7610, R19 ;  /* 0x00007610ff137816 */ /* 0x000fc40000000013 */
[----:B------:R-:W-:Y:S01]  /*1450*/  ISETP.GT.AND P3, PT, R63, 0x12, PT ;  /* 0x000000123f00780c */ /* 0x000fe20003f64270 */
[----:B0-----:R-:W-:Y:S01]  /*1460*/  IMAD.WIDE R22, R21, 0x2, R64 ;  /* 0x0000000215167825 */ /* 0x001fe200078e0240 */
[----:B------:R-:W-:Y:S01]  /*1470*/  PRMT R73, RZ, 0x7610, R73 ;  /* 0x00007610ff497816 */ /* 0x000fe20000000049 */
[----:B------:R0:W3:Y:S02]  /*1480*/  @P4 LDG.E.U16 R18, [R44.64] ;  /* 0x000000082c124981 */ /* 0x0000e4000c1e1500 */
[----:B------:R-:W-:Y:S01]  /*1490*/  IMAD.WIDE R26, R47, 0x2, R64 ;  /* 0x000000022f1a7825 */ /* 0x000fe200078e0240 */
[----:B------:R-:W-:Y:S02]  /*14a0*/  PRMT R20, RZ, 0x7610, R20 ;  /* 0x00007610ff147816 */ /* 0x000fe40000000014 */
[----:B------:R1:W3:Y:S01]  /*14b0*/  @P1 LDG.E.U16 R73, [R22.64] ;  /* 0x0000000816491981 */ /* 0x0002e2000c1e1500 */
[----:B------:R-:W-:Y:S01]  /*14c0*/  IMAD.U32 R25, RZ, RZ, UR24 ;  /* 0x00000018ff197e24 */ /* 0x000fe2000f8e00ff */
[----:B------:R-:W-:-:S02]  /*14d0*/  PRMT R21, RZ, 0x7610, R21 ;  /* 0x00007610ff157816 */ /* 0x000fc40000000015 */
[----:B------:R1:W4:Y:S01]  /*14e0*/  @P0 LDG.E.U16 R19, [R26.64] ;  /* 0x000000081a130981 */ /* 0x000322000c1e1500 */
[----:B0-----:R-:W-:Y:S01]  /*14f0*/  IMAD.U32 R45, RZ, RZ, UR23 ;  /* 0x00000017ff2d7e24 */ /* 0x001fe2000f8e00ff */
[----:B------:R-:W-:Y:S01]  /*1500*/  ISETP.GT.AND P0, PT, R63, 0x13, PT ;  /* 0x000000133f00780c */ /* 0x000fe20003f04270 */
[----:B------:R-:W-:Y:S01]  /*1510*/  IMAD.WIDE R24, R25, 0x2, R64 ;  /* 0x0000000219187825 */ /* 0x000fe200078e0240 */
[----:B------:R-:W-:-:S03]  /*1520*/  ISETP.GT.AND P1, PT, R63, 0x14, PT ;  /* 0x000000143f00780c */ /* 0x000fc60003f24270 */
[----:B------:R-:W-:Y:S01]  /*1530*/  IMAD.U32 R47, RZ, RZ, UR22 ;  /* 0x00000016ff2f7e24 */ /* 0x000fe2000f8e00ff */
[----:B------:R0:W4:Y:S01]  /*1540*/  @P2 LDG.E.U16 R20, [R24.64] ;  /* 0x0000000818142981 */ /* 0x000122000c1e1500 */
[----:B-1----:R-:W-:Y:S01]  /*1550*/  IMAD.WIDE R26, R45, 0x2, R64 ;  /* 0x000000022d1a7825 */ /* 0x002fe200078e0240 */
[----:B------:R-:W-:-:S03]  /*1560*/  ISETP.GT.AND P2, PT, R63, 0x15, PT ;  /* 0x000000153f00780c */ /* 0x000fc60003f44270 */
[----:B------:R-:W-:Y:S01]  /*1570*/  IMAD.U32 R45, RZ, RZ, UR21 ;  /* 0x00000015ff2d7e24 */ /* 0x000fe2000f8e00ff */
[----:B------:R1:W4:Y:S01]  /*1580*/  @P3 LDG.E.U16 R21, [R26.64] ;  /* 0x000000081a153981 */ /* 0x000322000c1e1500 */
[----:B------:R-:W-:Y:S02]  /*1590*/  PRMT R22, RZ, 0x7610, R22 ;  /* 0x00007610ff167816 */ /* 0x000fe40000000016 */
[----:B------:R-:W-:Y:S01]  /*15a0*/  PRMT R23, RZ, 0x7610, R23 ;  /* 0x00007610ff177816 */ /* 0x000fe20000000017 */
[----:B0-----:R-:W-:Y:S01]  /*15b0*/  IMAD.WIDE R24, R47, 0x2, R64 ;  /* 0x000000022f187825 */ /* 0x001fe200078e0240 */
[----:B------:R-:W-:-:S03]  /*15c0*/  ISETP.GT.AND P3, PT, R63, 0x16, PT ;  /* 0x000000163f00780c */ /* 0x000fc60003f64270 */
[----:B-1----:R-:W-:Y:S01]  /*15d0*/  IMAD.WIDE R26, R45, 0x2, R64 ;  /* 0x000000022d1a7825 */ /* 0x002fe200078e0240 */
[----:B------:R0:W4:Y:S03]  /*15e0*/  @P0 LDG.E.U16 R22, [R24.64] ;  /* 0x0000000818160981 */ /* 0x000126000c1e1500 */
[----:B------:R-:W-:Y:S01]  /*15f0*/  IMAD.U32 R45, RZ, RZ, UR20 ;  /* 0x00000014ff2d7e24 */ /* 0x000fe2000f8e00ff */
[----:B------:R1:W4:Y:S01]  /*1600*/  @P1 LDG.E.U16 R23, [R26.64] ;  /* 0x000000081a171981 */ /* 0x000322000c1e1500 */
[----:B------:R-:W-:Y:S01]  /*1610*/  IMAD.U32 R47, RZ, RZ, UR19 ;  /* 0x00000013ff2f7e24 */ /* 0x000fe2000f8e00ff */
[----:B------:R-:W-:Y:S02]  /*1620*/  ISETP.GT.AND P0, PT, R63, 0x17, PT ;  /* 0x000000173f00780c */ /* 0x000fe40003f04270 */
[----:B0-----:R-:W-:Y:S02]  /*1630*/  PRMT R24, RZ, 0x7610, R24 ;  /* 0x00007610ff187816 */ /* 0x001fe40000000018 */
[----:B------:R-:W-:Y:S01]  /*1640*/  PRMT R25, RZ, 0x7610, R25 ;  /* 0x00007610ff197816 */ /* 0x000fe20000000019 */
[----:B-1----:R-:W-:-:S04]  /*1650*/  IMAD.WIDE R26, R45, 0x2, R64 ;  /* 0x000000022d1a7825 */ /* 0x002fc800078e0240 */
[----:B------:R-:W-:Y:S01]  /*1660*/  IMAD.WIDE R44, R47, 0x2, R64 ;  /* 0x000000022f2c7825 */ /* 0x000fe200078e0240 */
[----:B------:R0:W4:Y:S03]  /*1670*/  @P2 LDG.E.U16 R24, [R26.64] ;  /* 0x000000081a182981 */ /* 0x000126000c1e1500 */
[----:B------:R-:W-:Y:S01]  /*1680*/  IMAD.U32 R47, RZ, RZ, UR18 ;  /* 0x00000012ff2f7e24 */ /* 0x000fe2000f8e00ff */
[----:B------:R1:W4:Y:S01]  /*1690*/  @P3 LDG.E.U16 R25, [R44.64] ;  /* 0x000000082c193981 */ /* 0x000322000c1e1500 */
[----:B------:R-:W-:Y:S02]  /*16a0*/  ISETP.GT.AND P1, PT, R63, 0x18, PT ;  /* 0x000000183f00780c */ /* 0x000fe40003f24270 */
[----:B0-----:R-:W-:Y:S01]  /*16b0*/  PRMT R26, RZ, 0x7610, R26 ;  /* 0x00007610ff1a7816 */ /* 0x001fe2000000001a */
[----:B-1----:R-:W-:Y:S01]  /*16c0*/  IMAD.WIDE R44, R47, 0x2, R64 ;  /* 0x000000022f2c7825 */ /* 0x002fe200078e0240 */
[----:B------:R-:W-:-:S03]  /*16d0*/  PRMT R72, RZ, 0x7610, R72 ;  /* 0x00007610ff487816 */ /* 0x000fc60000000048 */
[----:B------:R-:W-:Y:S01]  /*16e0*/  IMAD.U32 R27, RZ, RZ, UR17 ;  /* 0x00000011ff1b7e24 */ /* 0x000fe2000f8e00ff */
[----:B------:R0:W4:Y:S01]  /*16f0*/  @P0 LDG.E.U16 R26, [R44.64] ;  /* 0x000000082c1a0981 */ /* 0x000122000c1e1500 */
[----:B------:R-:W-:Y:S01]  /*1700*/  ISETP.GT.AND P0, PT, R63, 0x19, PT ;  /* 0x000000193f00780c */ /* 0x000fe20003f04270 */
[----:B------:R-:W-:Y:S02]  /*1710*/  IMAD.U32 R47, RZ, RZ, UR16 ;  /* 0x00000010ff2f7e24 */ /* 0x000fe4000f8e00ff */
[----:B0-----:R-:W-:Y:S01]  /*1720*/  IMAD.WIDE R44, R27, 0x2, R64 ;  /* 0x000000021b2c7825 */ /* 0x001fe200078e0240 */
[----:B------:R-:W-:-:S04]  /*1730*/  PRMT R27, RZ, 0x7610, R27 ;  /* 0x00007610ff1b7816 */ /* 0x000fc8000000001b */
[----:B------:R0:W4:Y:S02]  /*1740*/  @P1 LDG.E.U16 R72, [R44.64] ;  /* 0x000000082c481981 */ /* 0x000124000c1e1500 */
[----:B0-----:R-:W-:-:S05]  /*1750*/  IMAD.WIDE R44, R47, 0x2, R64 ;  /* 0x000000022f2c7825 */ /* 0x001fca00078e0240 */
[----:B------:R0:W5:Y:S01]  /*1760*/  @P0 LDG.E.U16 R27, [R44.64] ;  /* 0x000000082c1b0981 */ /* 0x000162000c1e1500 */
[----:B------:R-:W-:Y:S01]  /*1770*/  ISETP.GT.AND P0, PT, R63, 0x1a, PT ;  /* 0x0000001a3f00780c */ /* 0x000fe20003f04270 */
[----:B0-----:R-:W-:Y:S01]  /*1780*/  IMAD.U32 R45, RZ, RZ, UR15 ;  /* 0x0000000fff2d7e24 */ /* 0x001fe2000f8e00ff */
[----:B------:R-:W-:-:S03]  /*1790*/  PRMT R44, RZ, 0x7610, R44 ;  /* 0x00007610ff2c7816 */ /* 0x000fc6000000002c */
[----:B------:R-:W-:-:S08]  /*17a0*/  IMAD.WIDE R46, R45, 0x2, R64 ;  /* 0x000000022d2e7825 */ /* 0x000fd000078e0240 */
[----:B------:R0:W5:Y:S01]  /*17b0*/  @P0 LDG.E.U16 R44, [R46.64] ;  /* 0x000000082e2c0981 */ /* 0x000162000c1e1500 */
[----:B------:R-:W-:Y:S02]  /*17c0*/  ISETP.GT.AND P0, PT, R63, 0x1b, PT ;  /* 0x0000001b3f00780c */ /* 0x000fe40003f04270 */
[----:B------:R-:W-:Y:S01]  /*17d0*/  PRMT R45, RZ, 0x7610, R45 ;  /* 0x00007610ff2d7816 */ /* 0x000fe2000000002d */
[----:B0-----:R-:W-:-:S04]  /*17e0*/  IMAD.U32 R46, RZ, RZ, UR14 ;  /* 0x0000000eff2e7e24 */ /* 0x001fc8000f8e00ff */
[----:B------:R-:W-:-:S06]  /*17f0*/  IMAD.WIDE R46, R46, 0x2, R64 ;  /* 0x000000022e2e7825 */ /* 0x000fcc00078e0240 */
[----:B------:R0:W5:Y:S01]  /*1800*/  @P0 LDG.E.U16 R45, [R46.64] ;  /* 0x000000082e2d0981 */ /* 0x000162000c1e1500 */
[----:B------:R-:W-:Y:S01]  /*1810*/  ISETP.GT.AND P0, PT, R63, 0x1c, PT ;  /* 0x0000001c3f00780c */ /* 0x000fe20003f04270 */
[----:B0-----:R-:W-:Y:S01]  /*1820*/  IMAD.U32 R47, RZ, RZ, UR13 ;  /* 0x0000000dff2f7e24 */ /* 0x001fe2000f8e00ff */
[----:B------:R-:W-:-:S03]  /*1830*/  PRMT R46, RZ, 0x7610, R46 ;  /* 0x00007610ff2e7816 */ /* 0x000fc6000000002e */
[----:B------:R-:W-:-:S08]  /*1840*/  IMAD.WIDE R68, R47, 0x2, R64 ;  /* 0x000000022f447825 */ /* 0x000fd000078e0240 */
[----:B------:R0:W5:Y:S01]  /*1850*/  @P0 LDG.E.U16 R46, [R68.64] ;  /* 0x00000008442e0981 */ /* 0x000162000c1e1500 */
[----:B------:R-:W-:Y:S01]  /*1860*/  ISETP.GT.AND P0, PT, R63, 0x1d, PT ;  /* 0x0000001d3f00780c */ /* 0x000fe20003f04270 */
[----:B------:R-:W-:Y:S01]  /*1870*/  IMAD.U32 R66, RZ, RZ, UR12 ;  /* 0x0000000cff427e24 */ /* 0x000fe2000f8e00ff */
[----:B------:R-:W-:-:S03]  /*1880*/  PRMT R47, RZ, 0x7610, R47 ;  /* 0x00007610ff2f7816 */ /* 0x000fc6000000002f */
[----:B0-----:R-:W-:-:S08]  /*1890*/  IMAD.WIDE R68, R66, 0x2, R64 ;  /* 0x0000000242447825 */ /* 0x001fd000078e0240 */
[----:B------:R0:W5:Y:S01]  /*18a0*/  @P0 LDG.E.U16 R47, [R68.64] ;  /* 0x00000008442f0981 */ /* 0x000162000c1e1500 */
[----:B------:R-:W-:Y:S01]  /*18b0*/  ISETP.GT.AND P0, PT, R63, 0x1e, PT ;  /* 0x0000001e3f00780c */ /* 0x000fe20003f04270 */
[----:B------:R-:W-:-:S04]  /*18c0*/  IMAD.U32 R66, RZ, RZ, UR11 ;  /* 0x0000000bff427e24 */ /* 0x000fc8000f8e00ff */
[----:B------:R-:W-:Y:S01]  /*18d0*/  IMAD.WIDE R76, R66, 0x2, R64 ;  /* 0x00000002424c7825 */ /* 0x000fe200078e0240 */
[----:B0-----:R-:W-:-:S03]  /*18e0*/  PRMT R68, RZ, 0x7610, R68 ;  /* 0x00007610ff447816 */ /* 0x001fc60000000044 */
[----:B------:R-:W-:-:S04]  /*18f0*/  IMAD.U32 R66, RZ, RZ, UR10 ;  /* 0x0000000aff427e24 */ /* 0x000fc8000f8e00ff */
[----:B------:R0:W5:Y:S01]  /*1900*/  @P0 LDG.E.U16 R68, [R76.64] ;  /* 0x000000084c440981 */ /* 0x000162000c1e1500 */
[----:B------:R-:W-:Y:S02]  /*1910*/  ISETP.GT.AND P0, PT, R63, 0x1f, PT ;  /* 0x0000001f3f00780c */ /* 0x000fe40003f04270 */
[----:B------:R-:W-:Y:S01]  /*1920*/  PRMT R69, RZ, 0x7610, R69 ;  /* 0x00007610ff457816 */ /* 0x000fe20000000045 */
[----:B0-----:R-:W-:-:S10]  /*1930*/  IMAD.WIDE R76, R66, 0x2, R64 ;  /* 0x00000002424c7825 */ /* 0x001fd400078e0240 */
[----:B------:R-:W5:Y:S01]  /*1940*/  @P0 LDG.E.U16 R69, [R76.64] ;  /* 0x000000084c450981 */ /* 0x000f62000c1e1500 */
[----:B------:R-:W-:Y:S02]  /*1950*/  ISETP.GT.AND P0, PT, R63, RZ, PT ;  /* 0x000000ff3f00720c */ /* 0x000fe40003f04270 */
[----:B------:R-:W-:-:S11]  /*1960*/  PRMT R66, RZ, 0x7610, R66 ;  /* 0x00007610ff427816 */ /* 0x000fd60000000042 */
[----:B------:R-:W5:Y:S04]  /*1970*/  @P0 LDG.E.U16 R66, [R64.64] ;  /* 0x0000000840420981 */ /* 0x000f68000c1e1500 */
[----:B------:R-:W-:Y:S01]  /*1980*/  BAR.SYNC.DEFER_BLOCKING 0x0 ;  /* 0x0000000000007b1d */ /* 0x000fe20000010000 */
[----:B------:R-:W-:-:S05]  /*1990*/  ISETP.GE.AND P0, PT, R61, R63, PT ;  /* 0x0000003f3d00720c */ /* 0x000fca0003f06270 */
[----:B--2---:R-:W-:Y:S04]  /*19a0*/  STS.U16 [R60+0x800], R74 ;  /* 0x0008004a3c007388 */ /* 0x004fe80000000400 */
[----:B---3--:R-:W-:Y:S04]  /*19b0*/  STS.U16 [R60+0x1000], R73 ;  /* 0x001000493c007388 */ /* 0x008fe80000000400 */
[----:B----4-:R-:W-:Y:S04]  /*19c0*/  STS.U16 [R60+0x1800], R72 ;  /* 0x001800483c007388 */ /* 0x010fe80000000400 */
[----:B-----5:R0:W-:Y:S02]  /*19d0*/  STS.U16 [R60], R66 ;  /* 0x000000423c007388 */ /* 0x0201e40000000400 */
[--C-:B0-----:R-:W-:Y:S01]  /*19e0*/  IMAD.MOV.U32 R66, RZ, RZ, R71.reuse ;  /* 0x000000ffff427224 */ /* 0x101fe200078e0047 */
[----:B------:R-:W-:-:S03]  /*19f0*/  PRMT R71, RZ, 0x7610, R71 ;  /* 0x00007610ff477816 */ /* 0x000fc60000000047 */
[----:B------:R-:W-:Y:S01]  /*1a00*/  IMAD.WIDE R72, R53, 0x2, R66 ;  /* 0x0000000235487825 */ /* 0x000fe200078e0242 */
[----:B------:R0:W-:Y:S04]  /*1a10*/  STS.U16 [R59+0x900], R13 ;  /* 0x0009000d3b007388 */ /* 0x0001e80000000400 */
[----:B------:R1:W2:Y:S01]  /*1a20*/  @!P0 LDG.E.U16 R71, [R72.64] ;  /* 0x0000000848478981 */ /* 0x0002a2000c1e1500 */
[----:B0-----:R-:W-:Y:S01]  /*1a30*/  PRMT R13, RZ, 0x7610, R13 ;  /* 0x00007610ff0d7816 */ /* 0x001fe2000000000d */
[----:B-1----:R-:W-:Y:S02]  /*1a40*/  IMAD.WIDE R72, R52, 0x2, R66 ;  /* 0x0000000234487825 */ /* 0x002fe400078e0242 */
[----:B------:R0:W-:Y:S04]  /*1a50*/  STS.U16 [R59+0x1100], R20 ;  /* 0x001100143b007388 */ /* 0x0001e80000000400 */
[----:B------:R1:W3:Y:S01]  /*1a60*/  @!P0 LDG.E.U16 R13, [R72.64] ;  /* 0x00000008480d8981 */ /* 0x0002e2000c1e1500 */
[----:B0-----:R-:W-:Y:S01]  /*1a70*/  PRMT R20, RZ, 0x7610, R20 ;  /* 0x00007610ff147816 */ /* 0x001fe20000000014 */
[----:B-1----:R-:W-:-:S02]  /*1a80*/  IMAD.WIDE R72, R51, 0x2, R66 ;  /* 0x0000000233487825 */ /* 0x002fc400078e0242 */
[----:B------:R0:W-:Y:S04]  /*1a90*/  STS.U16 [R59+0x1900], R27 ;  /* 0x0019001b3b007388 */ /* 0x0001e80000000400 */
[----:B------:R1:W4:Y:S01]  /*1aa0*/  @!P0 LDG.E.U16 R20, [R72.64] ;  /* 0x0000000848148981 */ /* 0x000322000c1e1500 */
[----:B0-----:R-:W-:Y:S01]  /*1ab0*/  PRMT R27, RZ, 0x7610, R27 ;  /* 0x00007610ff1b7816 */ /* 0x001fe2000000001b */
[----:B-1----:R-:W-:-:S05]  /*1ac0*/  IMAD.WIDE R72, R50, 0x2, R66 ;  /* 0x0000000232487825 */ /* 0x002fca00078e0242 */
[----:B------:R-:W5:Y:S04]  /*1ad0*/  @!P0 LDG.E.U16 R27, [R72.64] ;  /* 0x00000008481b8981 */ /* 0x000f68000c1e1500 */
[----:B------:R-:W-:Y:S04]  /*1ae0*/  STS.U16 [R59+0x100], R75 ;  /* 0x0001004b3b007388 */ /* 0x000fe80000000400 */
        /* <DEDUP_REMOVED lines=23> */
[----:B------:R-:W-:Y:S01]  /*1c60*/  STS.U16 [R48+0x1f00], R69 ;  /* 0x001f004530007388 */ /* 0x000fe20000000400 */
[----:B------:R-:W-:-:S06]  /*1c70*/  UIADD3 UR4, UR4, -0x1, URZ ;  /* 0xffffffff04047890 */ /* 0x000fcc000fffe03f */
[----:B------:R-:W-:Y:S02]  /*1c80*/  ISETP.NE.U32.AND P0, PT, RZ, UR4, PT ;  /* 0x00000004ff007c0c */ /* 0x000fe4000bf05070 */
[----:B------:R-:W-:Y:S01]  /*1c90*/  IADD3 R63, R63, -0x20, RZ ;  /* 0xffffffe03f3f7810 */ /* 0x000fe20007ffe0ff */
[----:B--2---:R-:W-:Y:S04]  /*1ca0*/  STS.U16 [R3+0x2000], R71 ;  /* 0x0020004703007388 */ /* 0x004fe80000000400 */
[----:B----4-:R-:W-:Y:S04]  /*1cb0*/  STS.U16 [R3+0x2200], R20 ;  /* 0x0022001403007388 */ /* 0x010fe80000000400 */
[----:B---3--:R-:W-:Y:S04]  /*1cc0*/  STS.U16 [R49+0x2100], R13 ;  /* 0x0021000d31007388 */ /* 0x008fe80000000400 */
[----:B-----5:R-:W-:Y:S04]  /*1cd0*/  STS.U16 [R49+0x2300], R27 ;  /* 0x0023001b31007388 */ /* 0x020fe80000000400 */
[----:B------:R-:W-:Y:S06]  /*1ce0*/  BAR.SYNC.DEFER_BLOCKING 0x0 ;  /* 0x0000000000007b1d */ /* 0x000fec0000010000 */
[----:B------:R-:W-:Y:S04]  /*1cf0*/  LDSM.16.MT88.4 R44, [R0] ;  /* 0x00000000002c783b */ /* 0x000fe80000004200 */
[----:B------:R-:W0:Y:S04]  /*1d00*/  LDSM.16.M88.4 R8, [R2+0x2000] ;  /* 0x002000000208783b */ /* 0x000e280000000200 */
[----:B------:R-:W1:Y:S04]  /*1d10*/  LDSM.16.MT88.4 R20, [R0+0x80] ;  /* 0x000080000014783b */ /* 0x000e680000004200 */
[----:B------:R-:W2:Y:S04]  /*1d20*/  LDSM.16.M88.4 R24, [R2+0x2200] ;  /* 0x002200000218783b */ /* 0x000ea80000000200 */
[----:B------:R-:W3:Y:S04]  /*1d30*/  LDSM.16.MT88.4 R16, [R0+0x1000] ;  /* 0x001000000010783b */ /* 0x000ee80000004200 */
[----:B------:R-:W4:Y:S01]  /*1d40*/  LDSM.16.MT88.4 R12, [R0+0x1080] ;  /* 0x00108000000c783b */ /* 0x000f220000004200 */
[-C--:B0-----:R-:W-:Y:S08]  /*1d50*/  HMMA.16816.F32.BF16 R40, R44, R8.reuse, R40 ;  /* 0x000000082c28723c */ /* 0x081ff00000041828 */
[----:B-1----:R-:W-:Y:S08]  /*1d60*/  HMMA.16816.F32.BF16 R32, R20, R8, R32 ;  /* 0x000000081420723c */ /* 0x002ff00000041820 */
[-C--:B--2---:R-:W-:Y:S08]  /*1d70*/  HMMA.16816.F32.BF16 R36, R44, R24.reuse, R36 ;  /* 0x000000182c24723c */ /* 0x084ff00000041824 */
[----:B------:R-:W-:Y:S01]  /*1d80*/  HMMA.16816.F32.BF16 R28, R20, R24, R28 ;  /* 0x00000018141c723c */ /* 0x000fe2000004181c */
[----:B------:R-:W-:-:S04]  /*1d90*/  IMAD.U32 R9, RZ, RZ, UR7 ;  /* 0x00000007ff097e24 */ /* 0x000fc8000f8e00ff */
[----:B------:R-:W-:-:S03]  /*1da0*/  IMAD.WIDE R66, R9, 0x2, R66 ;  /* 0x0000000209427825 */ /* 0x000fc600078e0242 */
[----:B---3--:R-:W-:Y:S01]  /*1db0*/  HMMA.16816.F32.BF16 R40, R16, R10, R40 ;  /* 0x0000000a1028723c */ /* 0x008fe20000041828 */
[----:B------:R-:W-:-:S07]  /*1dc0*/  IMAD.MOV.U32 R71, RZ, RZ, R66 ;  /* 0x000000ffff477224 */ /* 0x000fce00078e0042 */
[----:B----4-:R-:W-:Y:S07]  /*1dd0*/  HMMA.16816.F32.BF16 R32, R12, R10, R32 ;  /* 0x0000000a0c20723c */ /* 0x010fee0000041820 */
[----:B------:R-:W-:Y:S01]  /*1de0*/  IMAD.U32 R11, RZ, RZ, UR39 ;  /* 0x00000027ff0b7e24 */ /* 0x000fe2000f8e00ff */
[----:B------:R-:W-:Y:S03]  /*1df0*/  HMMA.16816.F32.BF16 R36, R16, R26, R36 ;  /* 0x0000001a1024723c */ /* 0x000fe60000041824 */
[----:B------:R-:W-:-:S05]  /*1e00*/  IMAD.WIDE R64, R11, 0x2, R64 ;  /* 0x000000020b407825 */ /* 0x000fca00078e0240 */
[----:B------:R-:W-:Y:S01]  /*1e10*/  HMMA.16816.F32.BF16 R28, R12, R26, R28 ;  /* 0x0000001a0c1c723c */ /* 0x000fe2000004181c */
[----:B------:R-:W-:Y:S07]  /*1e20*/  @P0 BRA `(.L_x_2) ;  /* 0xfffff17000000947 */ /* 0x000fee000383ffff */
[----:B------:R-:W-:-:S15]  /*1e30*/  NOP ;  /* 0x0000000000007918 */ /* 0x000fde0000000000 */
[----:B------:R-:W-:-:S01]  /*1e40*/  NOP ;  /* 0x0000000000007918 */ /* 0x000fc20000000000 */
[----:B------:R-:W-:Y:S02]  /*1e50*/  F2FP.BF16.PACK_AB R31, R31, R30 ;  /* 0x0000001e1f1f723e */ /* 0x000fe400000010ff */
[----:B------:R-:W-:Y:S02]  /*1e60*/  F2FP.BF16.PACK_AB R39, R39, R38 ;  /* 0x000000262727723e */ /* 0x000fe400000010ff */
[----:B------:R-:W-:Y:S02]  /*1e70*/  F2FP.BF16.PACK_AB R29, R29, R28 ;  /* 0x0000001c1d1d723e */ /* 0x000fe400000010ff */
[----:B------:R-:W-:Y:S02]  /*1e80*/  F2FP.BF16.PACK_AB R37, R37, R36 ;  /* 0x000000242525723e */ /* 0x000fe400000010ff */
[----:B------:R-:W-:Y:S02]  /*1e90*/  F2FP.BF16.PACK_AB R30, R35, R34 ;  /* 0x00000022231e723e */ /* 0x000fe400000010ff */
[----:B------:R-:W-:-:S02]  /*1ea0*/  F2FP.BF16.PACK_AB R38, R43, R42 ;  /* 0x0000002a2b26723e */ /* 0x000fc400000010ff */
[----:B------:R-:W-:Y:S02]  /*1eb0*/  F2FP.BF16.PACK_AB R28, R33, R32 ;  /* 0x00000020211c723e */ /* 0x000fe400000010ff */
[----:B------:R-:W-:Y:S02]  /*1ec0*/  F2FP.BF16.PACK_AB R36, R41, R40 ;  /* 0x000000282924723e */ /* 0x000fe400000010ff */
.L_x_1:
[----:B------:R-:W-:Y:S01]  /*1ed0*/  BAR.SYNC.DEFER_BLOCKING 0x0 ;  /* 0x0000000000007b1d */ /* 0x000fe20000010000 */
[C---:B------:R-:W-:Y:S01]  /*1ee0*/  IMAD.SHL.U32 R0, R7.reuse, 0x20, RZ ;  /* 0x0000002007007824 */ /* 0x040fe200078e00ff */
[----:B------:R-:W-:Y:S02]  /*1ef0*/  LOP3.LUT R3, R4, 0x78, RZ, 0xc0, !PT ;  /* 0x0000007804037812 */ /* 0x000fe400078ec0ff */
[----:B------:R-:W-:Y:S02]  /*1f00*/  SHF.R.S32.HI R8, RZ, 0x4, R7 ;  /* 0x00000004ff087819 */ /* 0x000fe40000011407 */
[----:B------:R-:W-:Y:S01]  /*1f10*/  LOP3.LUT R2, R7, 0xc, RZ, 0xc0, !PT ;  /* 0x0000000c07027812 */ /* 0x000fe200078ec0ff */
[----:B------:R-:W-:Y:S01]  /*1f20*/  IMAD R3, R62, 0x4, R3 ;  /* 0x000000043e037824 */ /* 0x000fe200078e0203 */
[----:B------:R-:W-:-:S02]  /*1f30*/  LOP3.LUT R7, R0, 0x60, RZ, 0xc0, !PT ;  /* 0x0000006000077812 */ /* 0x000fc400078ec0ff */
[----:B------:R-:W-:Y:S02]  /*1f40*/  SGXT R0, R8, 0x1 ;  /* 0x000000010800781a */ /* 0x000fe40000000200 */
[----:B------:R-:W-:Y:S01]  /*1f50*/  LOP3.LUT R4, R4, 0x380, RZ, 0xc0, !PT ;  /* 0x0000038004047812 */ /* 0x000fe200078ec0ff */
[----:B------:R-:W-:Y:S01]  /*1f60*/  IMAD R9, R2, 0x100, R7 ;  /* 0x0000010002097824 */ /* 0x000fe200078e0207 */
[----:B------:R-:W-:Y:S02]  /*1f70*/  LOP3.LUT R7, R3, 0x408, R0, 0x78, !PT ;  /* 0x0000040803077812 */ /* 0x000fe400078e7800 */
[----:B------:R-:W-:Y:S01]  /*1f80*/  ISETP.GE.AND P0, PT, R5, c[0x0][0x178], PT ;  /* 0x00005e0005007a0c */ /* 0x000fe20003f06270 */
[----:B------:R-:W-:Y:S01]  /*1f90*/  IMAD.IADD R9, R4, 0x1, R9 ;  /* 0x0000000104097824 */ /* 0x000fe200078e0209 */
[----:B------:R-:W-:Y:S01]  /*1fa0*/  LOP3.LUT R10, R7, 0x10, RZ, 0x3c, !PT ;  /* 0x00000010070a7812 */ /* 0x000fe200078e3cff */
[----:B------:R-:W-:Y:S01]  /*1fb0*/  IMAD R5, R5, c[0x0][0x194], RZ ;  /* 0x0000650005057a24 */ /* 0x000fe200078e02ff */
[----:B------:R-:W-:Y:S01]  /*1fc0*/  IADD3 R4, R6, 0x1, RZ ;  /* 0x0000000106047810 */ /* 0x000fe20007ffe0ff */
[----:B------:R-:W-:Y:S01]  /*1fd0*/  IMAD R15, R2, 0x2, R9 ;  /* 0x00000002020f7824 */ /* 0x000fe200078e0209 */
[----:B------:R-:W-:Y:S01]  /*1fe0*/  IADD3 R0, R6, 0x2, RZ ;  /* 0x0000000206007810 */ /* 0x000fe20007ffe0ff */
[----:B------:R-:W-:Y:S01]  /*1ff0*/  STS.64 [R7], R36 ;  /* 0x0000002407007388 */ /* 0x000fe20000000a00 */
[----:B------:R-:W-:-:S02]  /*2000*/  ISETP.LT.AND P4, PT, R4, c[0x0][0x17c], !P0 ;  /* 0x00005f0004007a0c */ /* 0x000fc40004781270 */
[C---:B------:R-:W-:Y:S01]  /*2010*/  LOP3.LUT R2, R15.reuse, 0x8, RZ, 0x3c, !PT ;  /* 0x000000080f027812 */ /* 0x040fe200078e3cff */
[----:B------:R0:W-:Y:S01]  /*2020*/  STS.64 [R7+0x200], R28 ;  /* 0x0002001c07007388 */ /* 0x0001e20000000a00 */
[----:B------:R-:W-:Y:S02]  /*2030*/  ISETP.LT.AND P3, PT, R0, c[0x0][0x17c], !P0 ;  /* 0x00005f0000007a0c */ /* 0x000fe40004761270 */
[C---:B------:R-:W-:Y:S01]  /*2040*/  IADD3 R0, R6.reuse, 0x3, RZ ;  /* 0x0000000306007810 */ /* 0x040fe20007ffe0ff */
[----:B------:R-:W-:Y:S01]  /*2050*/  STS.64 [R10+0x800], R38 ;  /* 0x000800260a007388 */ /* 0x000fe20000000a00 */
[----:B------:R-:W-:Y:S02]  /*2060*/  LOP3.LUT R4, R15, 0x10, RZ, 0x3c, !PT ;  /* 0x000000100f047812 */ /* 0x000fe400078e3cff */
[----:B------:R-:W-:Y:S01]  /*2070*/  ISETP.LT.AND P5, PT, R6, c[0x0][0x17c], !P0 ;  /* 0x00005f0006007a0c */ /* 0x000fe200047a1270 */
[----:B------:R1:W-:Y:S04]  /*2080*/  STS.64 [R10+0xa00], R30 ;  /* 0x000a001e0a007388 */ /* 0x0003e80000000a00 */
[----:B------:R-:W-:Y:S01]  /*2090*/  BAR.SYNC.DEFER_BLOCKING 0x0 ;  /* 0x0000000000007b1d */ /* 0x000fe20000010000 */
[----:B0-----:R-:W-:-:S02]  /*20a0*/  LEA R7, P1, R5, c[0x0][0x170], 0x1 ;  /* 0x00005c0005077a11 */ /* 0x001fc400078208ff */
[----:B------:R-:W-:Y:S02]  /*20b0*/  ISETP.LT.AND P2, PT, R0, c[0x0][0x17c], !P0 ;  /* 0x00005f0000007a0c */ /* 0x000fe40004741270 */
[----:B------:R-:W-:Y:S02]  /*20c0*/  LEA.HI.X.SX32 R0, R5, c[0x0][0x174], 0x1, P1 ;  /* 0x00005d0005007a11 */ /* 0x000fe400008f0eff */
[C---:B------:R-:W-:Y:S01]  /*20d0*/  IADD3 R14, R6.reuse, 0x4, RZ ;  /* 0x00000004060e7810 */ /* 0x040fe20007ffe0ff */
[C---:B-1----:R-:W-:Y:S01]  /*20e0*/  IMAD R10, R6.reuse, c[0x0][0x198], RZ ;  /* 0x00006600060a7a24 */ /* 0x042fe200078e02ff */
[----:B------:R-:W-:Y:S02]  /*20f0*/  LOP3.LUT R21, R15, 0x18, RZ, 0x3c, !PT ;  /* 0x000000180f157812 */ /* 0x000fe400078e3cff */
[----:B------:R-:W-:Y:S02]  /*2100*/  IADD3 R18, R6, 0x6, RZ ;  /* 0x0000000606127810 */ /* 0x000fe40007ffe0ff */
[----:B------:R-:W-:-:S02]  /*2110*/  LEA R12, P1, R10, R7, 0x1 ;  /* 0x000000070a0c7211 */ /* 0x000fc400078208ff */
[C---:B------:R-:W-:Y:S02]  /*2120*/  IADD3 R11, R10.reuse, c[0x0][0x198], RZ ;  /* 0x000066000a0b7a10 */ /* 0x040fe40007ffe0ff */
[----:B------:R-:W-:Y:S02]  /*2130*/  LEA.HI.X.SX32 R13, R10, R0, 0x1, P1 ;  /* 0x000000000a0d7211 */ /* 0x000fe400008f0eff */
[----:B------:R-:W-:Y:S02]  /*2140*/  ISETP.LT.AND P1, PT, R14, c[0x0][0x17c], !P0 ;  /* 0x00005f000e007a0c */ /* 0x000fe40004721270 */
[----:B------:R-:W-:Y:S02]  /*2150*/  IADD3 R10, R6, 0x5, RZ ;  /* 0x00000005060a7810 */ /* 0x000fe40007ffe0ff */
[C---:B------:R-:W-:Y:S01]  /*2160*/  LEA R14, P6, R11.reuse, R7, 0x1 ;  /* 0x000000070b0e7211 */ /* 0x040fe200078c08ff */
[----:B------:R0:W1:Y:S01]  /*2170*/  LDS.64 R8, [R15] ;  /* 0x000000000f087984 */ /* 0x0000620000000a00 */
[----:B------:R-:W-:-:S03]  /*2180*/  IADD3 R17, R11, c[0x0][0x198], RZ ;  /* 0x000066000b117a10 */ /* 0x000fc60007ffe0ff */
[----:B------:R-:W2:Y:S01]  /*2190*/  LDS.64 R2, [R2] ;  /* 0x0000000002027984 */ /* 0x000ea20000000a00 */
[----:B------:R-:W-:-:S03]  /*21a0*/  IADD3 R19, R17, c[0x0][0x198], RZ ;  /* 0x0000660011137a10 */ /* 0x000fc60007ffe0ff */
[----:B------:R-:W3:Y:S01]  /*21b0*/  LDS.64 R4, [R4] ;  /* 0x0000000004047984 */ /* 0x000ee20000000a00 */
[-C--:B0-----:R-:W-:Y:S02]  /*21c0*/  LEA.HI.X.SX32 R15, R11, R0.reuse, 0x1, P6 ;  /* 0x000000000b0f7211 */ /* 0x081fe400030f0eff */
[----:B------:R-:W-:Y:S02]  /*21d0*/  LEA R16, P6, R17, R7, 0x1 ;  /* 0x0000000711107211 */ /* 0x000fe400078c08ff */
[----:B------:R-:W-:Y:S02]  /*21e0*/  IADD3 R20, R19, c[0x0][0x198], RZ ;  /* 0x0000660013147a10 */ /* 0x000fe40007ffe0ff */
[----:B------:R-:W-:Y:S01]  /*21f0*/  LEA.HI.X.SX32 R17, R17, R0, 0x1, P6 ;  /* 0x0000000011117211 */ /* 0x000fe200030f0eff */
[----:B-1----:R0:W-:Y:S01]  /*2200*/  @P5 STG.E.U16 [R12.64], R8 ;  /* 0x000000080c005986 */ /* 0x0021e2000c101508 */
[----:B------:R-:W-:-:S03]  /*2210*/  ISETP.LT.AND P5, PT, R10, c[0x0][0x17c], !P0 ;  /* 0x00005f000a007a0c */ /* 0x000fc600047a1270 */
[----:B------:R-:W1:Y:S01]  /*2220*/  LDS.64 R10, [R21] ;  /* 0x00000000150a7984 */ /* 0x000e620000000a00 */
[----:B0-----:R-:W-:Y:S02]  /*2230*/  PRMT R13, R8, 0x7632, R13 ;  /* 0x00007632080d7816 */ /* 0x001fe4000000000d */
[----:B------:R-:W-:Y:S02]  /*2240*/  LEA R12, P6, R19, R7, 0x1 ;  /* 0x00000007130c7211 */ /* 0x000fe400078c08ff */
[----:B------:R-:W-:Y:S01]  /*2250*/  IADD3 R8, R6, 0x7, RZ ;  /* 0x0000000706087810 */ /* 0x000fe20007ffe0ff */
[----:B------:R0:W-:Y:S01]  /*2260*/  @P4 STG.E.U16 [R14.64], R13 ;  /* 0x0000000d0e004986 */ /* 0x0001e2000c101508 */
[----:B------:R-:W-:-:S03]  /*2270*/  ISETP.LT.AND P4, PT, R18, c[0x0][0x17c], !P0 ;  /* 0x00005f0012007a0c */ /* 0x000fc60004781270 */
[----:B--2---:R2:W-:Y:S01]  /*2280*/  @P3 STG.E.U16 [R16.64], R2 ;  /* 0x0000000210003986 */ /* 0x0045e2000c101508 */
[----:B------:R-:W-:Y:S02]  /*2290*/  ISETP.LT.AND P3, PT, R8, c[0x0][0x17c], !P0 ;  /* 0x00005f0008007a0c */ /* 0x000fe40004761270 */
[----:B------:R-:W-:Y:S02]  /*22a0*/  IADD3 R8, R6, 0x8, RZ ;  /* 0x0000000806087810 */ /* 0x000fe40007ffe0ff */
[----:B0-----:R-:W-:Y:S02]  /*22b0*/  LEA.HI.X.SX32 R13, R19, R0, 0x1, P6 ;  /* 0x00000000130d7211 */ /* 0x001fe400030f0eff */
[----:B------:R-:W-:Y:S02]  /*22c0*/  LEA R18, P6, R20, R7, 0x1 ;  /* 0x0000000714127211 */ /* 0x000fe400078c08ff */
[----:B--2---:R-:W-:Y:S02]  /*22d0*/  PRMT R17, R2, 0x7632, R17 ;  /* 0x0000763202117816 */ /* 0x004fe40000000011 */
[----:B------:R-:W-:-:S02]  /*22e0*/  IADD3 R15, R20, c[0x0][0x198], RZ ;  /* 0x00006600140f7a10 */ /* 0x000fc40007ffe0ff */
[-C--:B------:R-:W-:Y:S01]  /*22f0*/  LEA.HI.X.SX32 R19, R20, R0.reuse, 0x1, P6 ;  /* 0x0000000014137211 */ /* 0x080fe200030f0eff */
[----:B------:R0:W-:Y:S01]  /*2300*/  @P2 STG.E.U16 [R12.64], R17 ;  /* 0x000000110c002986 */ /* 0x0001e2000c101508 */
[----:B------:R-:W-:Y:S02]  /*2310*/  ISETP.LT.AND P2, PT, R8, c[0x0][0x17c], !P0 ;  /* 0x00005f0008007a0c */ /* 0x000fe40004741270 */
[C---:B------:R-:W-:Y:S01]  /*2320*/  LEA R14, P6, R15.reuse, R7, 0x1 ;  /* 0x000000070f0e7211 */ /* 0x040fe200078c08ff */
[----:B---3--:R2:W-:Y:S01]  /*2330*/  @P1 STG.E.U16 [R18.64], R4 ;  /* 0x0000000412001986 */ /* 0x0085e2000c101508 */
[C---:B------:R-:W-:Y:S02]  /*2340*/  IADD3 R8, R15.reuse, c[0x0][0x198], RZ ;  /* 0x000066000f087a10 */ /* 0x040fe40007ffe0ff */
[----:B------:R-:W-:Y:S02]  /*2350*/  IADD3 R2, R6, 0x9, RZ ;  /* 0x0000000906027810 */ /* 0x000fe40007ffe0ff */
[----:B------:R-:W-:-:S02]  /*2360*/  LEA.HI.X.SX32 R15, R15, R0, 0x1, P6 ;  /* 0x000000000f0f7211 */ /* 0x000fc400030f0eff */
[CC--:B------:R-:W-:Y:S02]  /*2370*/  LEA R16, P6, R8.reuse, R7.reuse, 0x1 ;  /* 0x0000000708107211 */ /* 0x0c0fe400078c08ff */
[----:B0-----:R-:W-:Y:S02]  /*2380*/  IADD3 R13, R8, c[0x0][0x198], RZ ;  /* 0x00006600080d7a10 */ /* 0x001fe40007ffe0ff */
[----:B------:R-:W-:Y:S02]  /*2390*/  ISETP.LT.AND P1, PT, R2, c[0x0][0x17c], !P0 ;  /* 0x00005f0002007a0c */ /* 0x000fe40004721270 */
[----:B--2---:R-:W-:Y:S02]  /*23a0*/  PRMT R19, R4, 0x7632, R19 ;  /* 0x0000763204137816 */ /* 0x004fe40000000013 */
[----:B------:R-:W-:Y:S02]  /*23b0*/  IADD3 R2, R6, 0xa, RZ ;  /* 0x0000000a06027810 */ /* 0x000fe40007ffe0ff */
[----:B------:R-:W-:Y:S01]  /*23c0*/  LEA.HI.X.SX32 R17, R8, R0, 0x1, P6 ;  /* 0x0000000008117211 */ /* 0x000fe200030f0eff */
[----:B------:R0:W-:Y:S01]  /*23d0*/  @P5 STG.E.U16 [R14.64], R19 ;  /* 0x000000130e005986 */ /* 0x0001e2000c101508 */
[----:B------:R-:W-:-:S02]  /*23e0*/  LEA R12, P6, R13, R7, 0x1 ;  /* 0x000000070d0c7211 */ /* 0x000fc400078c08ff */
[C---:B------:R-:W-:Y:S01]  /*23f0*/  IADD3 R4, R13.reuse, c[0x0][0x198], RZ ;  /* 0x000066000d047a10 */ /* 0x040fe20007ffe0ff */
[----:B-1----:R-:W-:Y:S01]  /*2400*/  @P4 STG.E.U16 [R16.64], R10 ;  /* 0x0000000a10004986 */ /* 0x002fe2000c101508 */
[----:B------:R-:W-:Y:S02]  /*2410*/  ISETP.LT.AND P5, PT, R2, c[0x0][0x17c], !P0 ;  /* 0x00005f0002007a0c */ /* 0x000fe400047a1270 */
[----:B------:R-:W-:Y:S02]  /*2420*/  IADD3 R2, R6, 0xb, RZ ;  /* 0x0000000b06027810 */ /* 0x000fe40007ffe0ff */
[----:B------:R-:W-:Y:S02]  /*2430*/  LEA.HI.X.SX32 R13, R13, R0, 0x1, P6 ;  /* 0x000000000d0d7211 */ /* 0x000fe400030f0eff */
[C---:B------:R-:W-:Y:S02]  /*2440*/  LEA R18, P6, R4.reuse, R7, 0x1 ;  /* 0x0000000704127211 */ /* 0x040fe400078c08ff */
[----:B------:R-:W-:-:S02]  /*2450*/  IADD3 R8, R4, c[0x0][0x198], RZ ;  /* 0x0000660004087a10 */ /* 0x000fc40007ffe0ff */
[----:B0-----:R-:W-:Y:S02]  /*2460*/  PRMT R15, R10, 0x7632, R15 ;  /* 0x000076320a0f7816 */ /* 0x001fe4000000000f */
[----:B------:R-:W-:Y:S02]  /*2470*/  ISETP.LT.AND P4, PT, R2, c[0x0][0x17c], !P0 ;  /* 0x00005f0002007a0c */ /* 0x000fe40004781270 */
[----:B------:R-:W-:Y:S01]  /*2480*/  IADD3 R2, R6, 0xc, RZ ;  /* 0x0000000c06027810 */ /* 0x000fe20007ffe0ff */
[----:B------:R0:W-:Y:S01]  /*2490*/  @P3 STG.E.U16 [R12.64], R15 ;  /* 0x0000000f0c003986 */ /* 0x0001e2000c101508 */
[----:B------:R-:W-:Y:S02]  /*24a0*/  LEA.HI.X.SX32 R19, R4, R0, 0x1, P6 ;  /* 0x0000000004137211 */ /* 0x000fe400030f0eff */
[C---:B------:R-:W-:Y:S02]  /*24b0*/  LEA R14, P6, R8.reuse, R7, 0x1 ;  /* 0x00000007080e7211 */ /* 0x040fe400078c08ff */
[----:B------:R-:W-:Y:S01]  /*24c0*/  IADD3 R4, R8, c[0x0][0x198], RZ ;  /* 0x0000660008047a10 */ /* 0x000fe20007ffe0ff */
[----:B------:R1:W-:Y:S01]  /*24d0*/  @P2 STG.E.U16 [R18.64], R9 ;  /* 0x0000000912002986 */ /* 0x0003e2000c101508 */
[----:B------:R-:W-:-:S02]  /*24e0*/  ISETP.LT.AND P3, PT, R2, c[0x0][0x17c], !P0 ;  /* 0x00005f0002007a0c */ /* 0x000fc40004761270 */
[----:B------:R-:W-:Y:S02]  /*24f0*/  IADD3 R2, R6, 0xd, RZ ;  /* 0x0000000d06027810 */ /* 0x000fe40007ffe0ff */
[----:B0-----:R-:W-:Y:S02]  /*2500*/  LEA.HI.X.SX32 R15, R8, R0, 0x1, P6 ;  /* 0x00000000080f7211 */ /* 0x001fe400030f0eff */
[----:B------:R-:W-:Y:S02]  /*2510*/  IADD3 R8, R4, c[0x0][0x198], RZ ;  /* 0x0000660004087a10 */ /* 0x000fe40007ffe0ff */
[----:B------:R-:W-:Y:S02]  /*2520*/  ISETP.LT.AND P2, PT, R2, c[0x0][0x17c], !P0 ;  /* 0x00005f0002007a0c */ /* 0x000fe40004741270 */
[----:B------:R-:W-:Y:S02]  /*2530*/  PRMT R13, R9, 0x7632, R13 ;  /* 0x00007632090d7816 */ /* 0x000fe4000000000d */
[----:B------:R-:W-:-:S02]  /*2540*/  IADD3 R2, R8, c[0x0][0x198], RZ ;  /* 0x0000660008027a10 */ /* 0x000fc40007ffe0ff */
[-C--:B------:R-:W-:Y:S01]  /*2550*/  LEA R12, P6, R4, R7.reuse, 0x1 ;  /* 0x00000007040c7211 */ /* 0x080fe200078c08ff */
[----:B------:R0:W-:Y:S01]  /*2560*/  @P1 STG.E.U16 [R14.64], R13 ;  /* 0x0000000d0e001986 */ /* 0x0001e2000c101508 */
[----:B------:R-:W-:Y:S02]  /*2570*/  IADD3 R10, R2, c[0x0][0x198], RZ ;  /* 0x00006600020a7a10 */ /* 0x000fe40007ffe0ff */
[----:B------:R-:W-:Y:S02]  /*2580*/  LEA R16, P1, R8, R7, 0x1 ;  /* 0x0000000708107211 */ /* 0x000fe400078208ff */
[----:B------:R-:W-:Y:S02]  /*2590*/  IADD3 R22, R10, c[0x0][0x198], RZ ;  /* 0x000066000a167a10 */ /* 0x000fe40007ffe0ff */
[----:B------:R-:W-:Y:S02]  /*25a0*/  LEA.HI.X.SX32 R17, R8, R0, 0x1, P1 ;  /* 0x0000000008117211 */ /* 0x000fe400008f0eff */
[----:B-1----:R-:W-:-:S02]  /*25b0*/  IADD3 R18, R22, c[0x0][0x198], RZ ;  /* 0x0000660016127a10 */ /* 0x002fc40007ffe0ff */
[-C--:B0-----:R-:W-:Y:S02]  /*25c0*/  LEA.HI.X.SX32 R13, R4, R0.reuse, 0x1, P6 ;  /* 0x00000000040d7211 */ /* 0x081fe400030f0eff */
[-C--:B------:R-:W-:Y:S02]  /*25d0*/  LEA R20, P6, R2, R7.reuse, 0x1 ;  /* 0x0000000702147211 */ /* 0x080fe400078c08ff */
[-C--:B------:R-:W-:Y:S01]  /*25e0*/  LEA R14, P1, R22, R7.reuse, 0x1 ;  /* 0x00000007160e7211 */ /* 0x080fe200078208ff */
[----:B------:R0:W-:Y:S01]  /*25f0*/  @P5 STG.E.U16 [R12.64], R3 ;  /* 0x000000030c005986 */ /* 0x0001e2000c101508 */
[----:B------:R-:W-:Y:S02]  /*2600*/  LEA.HI.X.SX32 R21, R2, R0, 0x1, P6 ;  /* 0x0000000002157211 */ /* 0x000fe400030f0eff */
[----:B------:R-:W-:Y:S02]  /*2610*/  LEA R8, P6, R10, R7, 0x1 ;  /* 0x000000070a087211 */ /* 0x000fe400078c08ff */
[----:B------:R-:W-:-:S02]  /*2620*/  IADD3 R4, R6, 0xe, RZ ;  /* 0x0000000e06047810 */ /* 0x000fc40007ffe0ff */
[----:B------:R-:W-:Y:S02]  /*2630*/  IADD3 R2, R6, 0xf, RZ ;  /* 0x0000000f06027810 */ /* 0x000fe40007ffe0ff */
[-C--:B------:R-:W-:Y:S02]  /*2640*/  LEA.HI.X.SX32 R9, R10, R0.reuse, 0x1, P6 ;  /* 0x000000000a097211 */ /* 0x080fe400030f0eff */
[----:B------:R-:W-:Y:S02]  /*2650*/  LEA.HI.X.SX32 R15, R22, R0, 0x1, P1 ;  /* 0x00000000160f7211 */ /* 0x000fe400008f0eff */
[----:B------:R-:W-:Y:S02]  /*2660*/  LEA R6, P6, R18, R7, 0x1 ;  /* 0x0000000712067211 */ /* 0x000fe400078c08ff */
[----:B------:R-:W-:Y:S02]  /*2670*/  ISETP.LT.AND P1, PT, R4, c[0x0][0x17c], !P0 ;  /* 0x00005f0004007a0c */ /* 0x000fe40004721270 */
[----:B------:R-:W-:-:S02]  /*2680*/  ISETP.LT.AND P0, PT, R2, c[0x0][0x17c], !P0 ;  /* 0x00005f0002007a0c */ /* 0x000fc40004701270 */
[----:B------:R-:W-:Y:S02]  /*2690*/  LEA.HI.X.SX32 R7, R18, R0, 0x1, P6 ;  /* 0x0000000012077211 */ /* 0x000fe400030f0eff */
[----:B------:R-:W-:Y:S02]  /*26a0*/  PRMT R0, R3, 0x7632, R0 ;  /* 0x0000763203007816 */ /* 0x000fe40000000000 */
[----:B------:R-:W-:-:S03]  /*26b0*/  PRMT R4, R5, 0x7632, R4 ;  /* 0x0000763205047816 */ /* 0x000fc60000000004 */
[----:B------:R0:W-:Y:S04]  /*26c0*/  @P4 STG.E.U16 [R16.64], R0 ;  /* 0x0000000010004986 */ /* 0x0001e8000c101508 */
[----:B------:R0:W-:Y:S04]  /*26d0*/  @P3 STG.E.U16 [R20.64], R5 ;  /* 0x0000000514003986 */ /* 0x0001e8000c101508 */
[----:B------:R0:W-:Y:S04]  /*26e0*/  @P2 STG.E.U16 [R8.64], R4 ;  /* 0x0000000408002986 */ /* 0x0001e8000c101508 */
[----:B------:R0:W-:Y:S01]  /*26f0*/  @P1 STG.E.U16 [R14.64], R11 ;  /* 0x0000000b0e001986 */ /* 0x0001e2000c101508 */
[----:B------:R-:W-:Y:S05]  /*2700*/  @!P0 EXIT ;  /* 0x000000000000894d */ /* 0x000fea0003800000 */
[----:B0-----:R-:W-:-:S05]  /*2710*/  PRMT R3, R11, 0x7632, R3 ;  /* 0x000076320b037816 */ /* 0x001fca0000000003 */
[----:B------:R-:W-:Y:S01]  /*2720*/  STG.E.U16 [R6.64], R3 ;  /* 0x0000000306007986 */ /* 0x000fe2000c101508 */
[----:B------:R-:W-:Y:S05]  /*2730*/  EXIT ;  /* 0x000000000000794d */ /* 0x000fea0003800000 */
.L_x_3:
[----:B------:R-:W-:-:S00]  /*2740*/  BRA `(.L_x_3) ;  /* 0xfffffff000007947 */ /* 0x000fc0000383ffff */
[----:B------:R-:W-:-:S00]  /*2750*/  NOP ;  /* 0x0000000000007918 */ /* 0x000fc00000000000 */
        /* <DEDUP_REMOVED lines=10> */
.L_x_4:


//--------------------- .nv.shared.matmul_kernel  --------------------------
	.section	.nv.shared.matmul_kernel,"aw",@nobits
	.sectionflags	@""
	.align	16
